// auto-generated by cutlass_sweep.gemm — config: {"arch": "sm_100", "cluster_m": 1, "cluster_n": 1, "dtype": "e5m2", "dtype_b": "e4m3", "layout": "tt", "stages": 0, "tile_k": 32, "tile_m": 128, "tile_n": 128}
#include "cutlass/cutlass.h"
#include "cutlass/gemm/collective/collective_builder.hpp"
#include "cutlass/gemm/device/gemm_universal_adapter.h"
#include "cutlass/gemm/kernel/gemm_universal.hpp"
#include "cutlass/epilogue/collective/collective_builder.hpp"

using ElemA = cutlass::float_e5m2_t;
using ElemB = cutlass::float_e4m3_t;
using ElemCD = cutlass::float_e5m2_t;
using Acc  = float;
using TileShape    = cute::Shape<cute::_128, cute::_128, cute::_32>;
using ClusterShape = cute::Shape<cute::_1, cute::_1, cute::_1>;

using CollectiveEpilogue = typename cutlass::epilogue::collective::CollectiveBuilder<
    cutlass::arch::Sm100, cutlass::arch::OpClassTensorOp,
    TileShape, ClusterShape,
    cutlass::epilogue::collective::EpilogueTileAuto,
    Acc, Acc,
    ElemCD, cutlass::layout::RowMajor, 128 / cutlass::sizeof_bits<ElemCD>::value,
    ElemCD, cutlass::layout::RowMajor, 128 / cutlass::sizeof_bits<ElemCD>::value,
    cutlass::epilogue::collective::EpilogueScheduleAuto
  >::CollectiveOp;

using CollectiveMainloop = typename cutlass::gemm::collective::CollectiveBuilder<
    cutlass::arch::Sm100, cutlass::arch::OpClassTensorOp,
    ElemA, cutlass::layout::ColumnMajor, 128 / cutlass::sizeof_bits<ElemA>::value,
    ElemB, cutlass::layout::ColumnMajor, 128 / cutlass::sizeof_bits<ElemB>::value,
    Acc,
    TileShape, ClusterShape,
    cutlass::gemm::collective::StageCountAutoCarveout<static_cast<int>(sizeof(typename CollectiveEpilogue::SharedStorage))>,
    cutlass::gemm::collective::KernelScheduleAuto
  >::CollectiveOp;

using GemmKernel = cutlass::gemm::kernel::GemmUniversal<
    cute::Shape<int,int,int,int>,
    CollectiveMainloop,
    CollectiveEpilogue
>;
using Gemm = cutlass::gemm::device::GemmUniversalAdapter<GemmKernel>;

// Force the device kernel symbol into the cubin without needing a host main.
auto* _anchor = &cutlass::device_kernel<GemmKernel>;


// ===== COMPILED SASS (sm_100a) =====

	.target	sm_100a

	.elftype	@"ET_EXEC"


//--------------------- .note.nv.tkinfo           --------------------------
	.section	.note.nv.tkinfo,"",@"SHT_NOTE"
	.sectionflags	@"SHF_NOTE_NV_TKINFO"
	.tkinfo
        /*0018*/ 	.word	0x00000002
        /*0030*/ 	.string	""
        /*0030*/ 	.string	"ptxas"
        /*0030*/ 	.string	"Cuda compilation tools, release 13.0, V13.0.88"
        /*0030*/ 	.string	"Build cuda_13.0.r13.0/compiler.36424714_0"
        /*0030*/ 	.string	"-arch sm_100a -m 64 "



//--------------------- .note.nv.cuinfo           --------------------------
	.section	.note.nv.cuinfo,"",@"SHT_NOTE"
	.sectionflags	@"SHF_NOTE_NV_CUINFO"
        /*0018*/ 	.short	0x0002
        /*001a*/ 	.short	0x0064
        /*001c*/ 	.short	0x0082
	.zero		2


//--------------------- .nv.info                  --------------------------
	.section	.nv.info,"",@"SHT_CUDA_INFO"
	.align	4


	//----- nvinfo : EIATTR_REGCOUNT
	.align		4
        /*0000*/ 	.byte	0x04, 0x2f
        /*0002*/ 	.short	(.L_19 - .L_18)
	.align		4
.L_18:
        /*0004*/ 	.word	index@(_ZN7cutlass13device_kernelINS_4gemm6kernel13GemmUniversalIN4cute5tupleIJiiiiEEENS1_10collective13CollectiveMmaINS1_35MainloopSm100TmaUmmaWarpSpecializedILi24ELi2ELi4ENS5_IJNS4_1CILi1EEESB_SB_EEEEENS5_IJNSA_ILi128EEESE_NSA_ILi32EEEEEENS_12float_e5m2_tENS5_IJSB_llEEENS_12float_e4m3_tENS5_IJlSB_lEEENS4_8TiledMMAINS4_8MMA_AtomIJNS4_10MMA_TraitsINS4_19SM100_MMA_F8F6F4_SSEJSH_SJ_fSE_SE_NS4_17integral_constantINS4_4UMMA5MajorELSR_1EEENSP_ISR_LSR_0EEENSP_INSQ_7ScaleInELSU_0EEESV_EEEEEENS4_6LayoutISC_NS5_IJNSA_ILi0EEESZ_SZ_EEEEENS5_IJNS4_10UnderscoreES12_S12_EEEEENS4_13SM90_TMA_LOADENS4_14ComposedLayoutINS4_7SwizzleILi3ELi4ELi3EEENS4_18smem_ptr_flag_bitsILi8EEENSY_INS5_IJSE_NSA_ILi8EEEEEENS5_IJSB_SE_EEEEEEEvNS4_8identityES15_NS16_INS17_ILi1ELi4ELi3EEES1A_NSY_INS5_IJS1B_SF_EEENS5_IJSF_SB_EEEEEEEvS1G_EENS_8epilogue10collective18CollectiveEpilogueINS1N_23Sm100TmaWarpSpecializedILi2ELi2ELi64ELb0ELb0EEEJSG_NS5_IJNSY_ISE_SB_EENSY_INSA_ILi64EEESB_EEEEESH_SK_SH_SK_NS1N_6fusion15FusionCallbacksIS1R_NS1W_17LinearCombinationISH_fSH_fLNS_15FloatRoundStyleE2EEESG_S1V_JEEENS4_5SM1004TMEM4LOAD26SM100_TMEM_LOAD_32dp32b64xES15_NS16_INS17_ILi2ELi4ELi3EEES1A_NSY_INS5_IJS1B_S1T_EEENS5_IJS1T_SB_EEEEEEENS4_39AutoVectorizingCopyWithAssumedAlignmentILi128EEENS4_14SM90_TMA_STOREES2A_S2C_S2C_EEEvvEEEEvNT_6ParamsE)
        /*0008*/ 	.word	0x000000e0


	//----- nvinfo : EIATTR_FRAME_SIZE
	.align		4
.L_19:
        /*000c*/ 	.byte	0x04, 0x11
        /*000e*/ 	.short	(.L_21 - .L_20)
	.align		4
.L_20:
        /*0010*/ 	.word	index@($__internal_2_$__cuda_sm10x_tcgen05_guardrail_trap_unallocated_columns_being_dealloced)
        /*0014*/ 	.word	0x00000000


	//----- nvinfo : EIATTR_FRAME_SIZE
	.align		4
.L_21:
        /*0018*/ 	.byte	0x04, 0x11
        /*001a*/ 	.short	(.L_23 - .L_22)
	.align		4
.L_22:
        /*001c*/ 	.word	index@($__internal_1_$__cuda_sm10x_tcgen05_guardrail_trap_phase_invalid_during_alloc)
        /*0020*/ 	.word	0x00000000


	//----- nvinfo : EIATTR_FRAME_SIZE
	.align		4
.L_23:
        /*0024*/ 	.byte	0x04, 0x11
        /*0026*/ 	.short	(.L_25 - .L_24)
	.align		4
.L_24:
        /*0028*/ 	.word	index@($__internal_0_$__cuda_sm10x_tcgen05_guardrail_trap_col_being_dealloced_not_returned_by_alloc)
        /*002c*/ 	.word	0x00000000


	//----- nvinfo : EIATTR_FRAME_SIZE
	.align		4
.L_25:
        /*0030*/ 	.byte	0x04, 0x11
        /*0032*/ 	.short	(.L_27 - .L_26)
	.align		4
.L_26:
        /*0034*/ 	.word	index@(_ZN7cutlass13device_kernelINS_4gemm6kernel13GemmUniversalIN4cute5tupleIJiiiiEEENS1_10collective13CollectiveMmaINS1_35MainloopSm100TmaUmmaWarpSpecializedILi24ELi2ELi4ENS5_IJNS4_1CILi1EEESB_SB_EEEEENS5_IJNSA_ILi128EEESE_NSA_ILi32EEEEEENS_12float_e5m2_tENS5_IJSB_llEEENS_12float_e4m3_tENS5_IJlSB_lEEENS4_8TiledMMAINS4_8MMA_AtomIJNS4_10MMA_TraitsINS4_19SM100_MMA_F8F6F4_SSEJSH_SJ_fSE_SE_NS4_17integral_constantINS4_4UMMA5MajorELSR_1EEENSP_ISR_LSR_0EEENSP_INSQ_7ScaleInELSU_0EEESV_EEEEEENS4_6LayoutISC_NS5_IJNSA_ILi0EEESZ_SZ_EEEEENS5_IJNS4_10UnderscoreES12_S12_EEEEENS4_13SM90_TMA_LOADENS4_14ComposedLayoutINS4_7SwizzleILi3ELi4ELi3EEENS4_18smem_ptr_flag_bitsILi8EEENSY_INS5_IJSE_NSA_ILi8EEEEEENS5_IJSB_SE_EEEEEEEvNS4_8identityES15_NS16_INS17_ILi1ELi4ELi3EEES1A_NSY_INS5_IJS1B_SF_EEENS5_IJSF_SB_EEEEEEEvS1G_EENS_8epilogue10collective18CollectiveEpilogueINS1N_23Sm100TmaWarpSpecializedILi2ELi2ELi64ELb0ELb0EEEJSG_NS5_IJNSY_ISE_SB_EENSY_INSA_ILi64EEESB_EEEEESH_SK_SH_SK_NS1N_6fusion15FusionCallbacksIS1R_NS1W_17LinearCombinationISH_fSH_fLNS_15FloatRoundStyleE2EEESG_S1V_JEEENS4_5SM1004TMEM4LOAD26SM100_TMEM_LOAD_32dp32b64xES15_NS16_INS17_ILi2ELi4ELi3EEES1A_NSY_INS5_IJS1B_S1T_EEENS5_IJS1T_SB_EEEEEEENS4_39AutoVectorizingCopyWithAssumedAlignmentILi128EEENS4_14SM90_TMA_STOREES2A_S2C_S2C_EEEvvEEEEvNT_6ParamsE)
        /*0038*/ 	.word	0x00000000


	//----- nvinfo : EIATTR_MIN_STACK_SIZE
	.align		4
.L_27:
        /*003c*/ 	.byte	0x04, 0x12
        /*003e*/ 	.short	(.L_29 - .L_28)
	.align		4
.L_28:
        /*0040*/ 	.word	index@(_ZN7cutlass13device_kernelINS_4gemm6kernel13GemmUniversalIN4cute5tupleIJiiiiEEENS1_10collective13CollectiveMmaINS1_35MainloopSm100TmaUmmaWarpSpecializedILi24ELi2ELi4ENS5_IJNS4_1CILi1EEESB_SB_EEEEENS5_IJNSA_ILi128EEESE_NSA_ILi32EEEEEENS_12float_e5m2_tENS5_IJSB_llEEENS_12float_e4m3_tENS5_IJlSB_lEEENS4_8TiledMMAINS4_8MMA_AtomIJNS4_10MMA_TraitsINS4_19SM100_MMA_F8F6F4_SSEJSH_SJ_fSE_SE_NS4_17integral_constantINS4_4UMMA5MajorELSR_1EEENSP_ISR_LSR_0EEENSP_INSQ_7ScaleInELSU_0EEESV_EEEEEENS4_6LayoutISC_NS5_IJNSA_ILi0EEESZ_SZ_EEEEENS5_IJNS4_10UnderscoreES12_S12_EEEEENS4_13SM90_TMA_LOADENS4_14ComposedLayoutINS4_7SwizzleILi3ELi4ELi3EEENS4_18smem_ptr_flag_bitsILi8EEENSY_INS5_IJSE_NSA_ILi8EEEEEENS5_IJSB_SE_EEEEEEEvNS4_8identityES15_NS16_INS17_ILi1ELi4ELi3EEES1A_NSY_INS5_IJS1B_SF_EEENS5_IJSF_SB_EEEEEEEvS1G_EENS_8epilogue10collective18CollectiveEpilogueINS1N_23Sm100TmaWarpSpecializedILi2ELi2ELi64ELb0ELb0EEEJSG_NS5_IJNSY_ISE_SB_EENSY_INSA_ILi64EEESB_EEEEESH_SK_SH_SK_NS1N_6fusion15FusionCallbacksIS1R_NS1W_17LinearCombinationISH_fSH_fLNS_15FloatRoundStyleE2EEESG_S1V_JEEENS4_5SM1004TMEM4LOAD26SM100_TMEM_LOAD_32dp32b64xES15_NS16_INS17_ILi2ELi4ELi3EEES1A_NSY_INS5_IJS1B_S1T_EEENS5_IJS1T_SB_EEEEEEENS4_39AutoVectorizingCopyWithAssumedAlignmentILi128EEENS4_14SM90_TMA_STOREES2A_S2C_S2C_EEEvvEEEEvNT_6ParamsE)
        /*0044*/ 	.word	0x00000000
.L_29:


//--------------------- .nv.compat                --------------------------
	.section	.nv.compat,"",@"SHT_CUDA_COMPAT_INFO"
	.align	4
        /*0000*/ 	.byte	0x02, 0x09, 0x01, 0x00, 0x02, 0x02, 0x02, 0x00, 0x02, 0x05, 0x05, 0x00, 0x03, 0x07, 0x01, 0x01
        /*0010*/ 	.byte	0x02, 0x03, 0x01, 0x00, 0x02, 0x06, 0x01, 0x00, 0x04, 0x0b, 0x08, 0x00, 0x09, 0x00, 0x00, 0x00
        /*0020*/ 	.byte	0x00, 0x00, 0x00, 0x00


//--------------------- .nv.info._ZN7cutlass13device_kernelINS_4gemm6kernel13GemmUniversalIN4cute5tupleIJiiiiEEENS1_10collective13CollectiveMmaINS1_35MainloopSm100TmaUmmaWarpSpecializedILi24ELi2ELi4ENS5_IJNS4_1CILi1EEESB_SB_EEEEENS5_IJNSA_ILi128EEESE_NSA_ILi32EEEEEENS_12float_e5m2_tENS5_IJSB_llEEENS_12float_e4m3_tENS5_IJlSB_lEEENS4_8TiledMMAINS4_8MMA_AtomIJNS4_10MMA_TraitsINS4_19SM100_MMA_F8F6F4_SSEJSH_SJ_fSE_SE_NS4_17integral_constantINS4_4UMMA5MajorELSR_1EEENSP_ISR_LSR_0EEENSP_INSQ_7ScaleInELSU_0EEESV_EEEEEENS4_6LayoutISC_NS5_IJNSA_ILi0EEESZ_SZ_EEEEENS5_IJNS4_10UnderscoreES12_S12_EEEEENS4_13SM90_TMA_LOADENS4_14ComposedLayoutINS4_7SwizzleILi3ELi4ELi3EEENS4_18smem_ptr_flag_bitsILi8EEENSY_INS5_IJSE_NSA_ILi8EEEEEENS5_IJSB_SE_EEEEEEEvNS4_8identityES15_NS16_INS17_ILi1ELi4ELi3EEES1A_NSY_INS5_IJS1B_SF_EEENS5_IJSF_SB_EEEEEEEvS1G_EENS_8epilogue10collective18CollectiveEpilogueINS1N_23Sm100TmaWarpSpecializedILi2ELi2ELi64ELb0ELb0EEEJSG_NS5_IJNSY_ISE_SB_EENSY_INSA_ILi64EEESB_EEEEESH_SK_SH_SK_NS1N_6fusion15FusionCallbacksIS1R_NS1W_17LinearCombinationISH_fSH_fLNS_15FloatRoundStyleE2EEESG_S1V_JEEENS4_5SM1004TMEM4LOAD26SM100_TMEM_LOAD_32dp32b64xES15_NS16_INS17_ILi2ELi4ELi3EEES1A_NSY_INS5_IJS1B_S1T_EEENS5_IJS1T_SB_EEEEEEENS4_39AutoVectorizingCopyWithAssumedAlignmentILi128EEENS4_14SM90_TMA_STOREES2A_S2C_S2C_EEEvvEEEEvNT_6ParamsE --------------------------
	.section	.nv.info._ZN7cutlass13device_kernelINS_4gemm6kernel13GemmUniversalIN4cute5tupleIJiiiiEEENS1_10collective13CollectiveMmaINS1_35MainloopSm100TmaUmmaWarpSpecializedILi24ELi2ELi4ENS5_IJNS4_1CILi1EEESB_SB_EEEEENS5_IJNSA_ILi128EEESE_NSA_ILi32EEEEEENS_12float_e5m2_tENS5_IJSB_llEEENS_12float_e4m3_tENS5_IJlSB_lEEENS4_8TiledMMAINS4_8MMA_AtomIJNS4_10MMA_TraitsINS4_19SM100_MMA_F8F6F4_SSEJSH_SJ_fSE_SE_NS4_17integral_constantINS4_4UMMA5MajorELSR_1EEENSP_ISR_LSR_0EEENSP_INSQ_7ScaleInELSU_0EEESV_EEEEEENS4_6LayoutISC_NS5_IJNSA_ILi0EEESZ_SZ_EEEEENS5_IJNS4_10UnderscoreES12_S12_EEEEENS4_13SM90_TMA_LOADENS4_14ComposedLayoutINS4_7SwizzleILi3ELi4ELi3EEENS4_18smem_ptr_flag_bitsILi8EEENSY_INS5_IJSE_NSA_ILi8EEEEEENS5_IJSB_SE_EEEEEEEvNS4_8identityES15_NS16_INS17_ILi1ELi4ELi3EEES1A_NSY_INS5_IJS1B_SF_EEENS5_IJSF_SB_EEEEEEEvS1G_EENS_8epilogue10collective18CollectiveEpilogueINS1N_23Sm100TmaWarpSpecializedILi2ELi2ELi64ELb0ELb0EEEJSG_NS5_IJNSY_ISE_SB_EENSY_INSA_ILi64EEESB_EEEEESH_SK_SH_SK_NS1N_6fusion15FusionCallbacksIS1R_NS1W_17LinearCombinationISH_fSH_fLNS_15FloatRoundStyleE2EEESG_S1V_JEEENS4_5SM1004TMEM4LOAD26SM100_TMEM_LOAD_32dp32b64xES15_NS16_INS17_ILi2ELi4ELi3EEES1A_NSY_INS5_IJS1B_S1T_EEENS5_IJS1T_SB_EEEEEEENS4_39AutoVectorizingCopyWithAssumedAlignmentILi128EEENS4_14SM90_TMA_STOREES2A_S2C_S2C_EEEvvEEEEvNT_6ParamsE,"",@"SHT_CUDA_INFO"
	.sectionflags	@""
	.align	4


	//----- nvinfo : EIATTR_CUDA_API_VERSION
	.align		4
        /*0000*/ 	.byte	0x04, 0x37
        /*0002*/ 	.short	(.L_31 - .L_30)
.L_30:
        /*0004*/ 	.word	0x00000082


	//----- nvinfo : EIATTR_KPARAM_INFO
	.align		4
.L_31:
        /*0008*/ 	.byte	0x04, 0x17
        /*000a*/ 	.short	(.L_33 - .L_32)
.L_32:
        /*000c*/ 	.word	0x00000000
        /*0010*/ 	.short	0x0000
        /*0012*/ 	.short	0x0000
        /*0014*/ 	.byte	0x00, 0xf0, 0x01, 0x20


	//----- nvinfo : EIATTR_AT_ENTRY_FRAGMENTS
	.align		4
.L_33:
        /*0018*/ 	.byte	0x04, 0x4f
        /*001a*/ 	.short	(.L_35 - .L_34)


	//   ....[0]....
.L_34:
        /*001c*/ 	.word	0x00000006


	//----- nvinfo : EIATTR_RESERVED_SMEM_USED
	.align		4
.L_35:
        /*0020*/ 	.byte	0x01, 0x41
	.zero		2


	//----- nvinfo : EIATTR_SPARSE_MMA_MASK
	.align		4
        /*0024*/ 	.byte	0x03, 0x50
        /*0026*/ 	.short	0x0000


	//----- nvinfo : EIATTR_TCGEN05_1CTA_USED
	.align		4
        /*0028*/ 	.byte	0x01, 0x51
	.zero		2


	//----- nvinfo : EIATTR_MAXREG_COUNT
	.align		4
        /*002c*/ 	.byte	0x03, 0x1b
        /*002e*/ 	.short	0x00ff


	//----- nvinfo : EIATTR_NUM_BARRIERS
	.align		4
        /*0030*/ 	.byte	0x02, 0x4c
        /*0032*/ 	.byte	0x07
	.zero		1


	//----- nvinfo : EIATTR_EXTERNS
	.align		4
        /*0034*/ 	.byte	0x04, 0x0f
        /*0036*/ 	.short	(.L_37 - .L_36)


	//   ....[0]....
	.align		4
.L_36:
        /*0038*/ 	.word	index@(__assertfail)


	//----- nvinfo : EIATTR_MERCURY_ISA_VERSION
	.align		4
.L_37:
        /*003c*/ 	.byte	0x03, 0x5f
        /*003e*/ 	.short	0x0101


	//----- nvinfo : EIATTR_INT_WARP_WIDE_INSTR_OFFSETS
	.align		4
        /*0040*/ 	.byte	0x04, 0x31
        /*0042*/ 	.short	(.L_39 - .L_38)


	//   ....[0]....
.L_38:
        /*0044*/ 	.word	0x00002030


	//   ....[1]....
        /*0048*/ 	.word	0x00004470


	//   ....[2]....
        /*004c*/ 	.word	0x00004490


	//   ....[3]....
        /*0050*/ 	.word	0x000044c0


	//   ....[4]....
        /*0054*/ 	.word	0x00004df0


	//   ....[5]....
        /*0058*/ 	.word	0x00004e60


	//   ....[6]....
        /*005c*/ 	.word	0x00005040


	//   ....[7]....
        /*0060*/ 	.word	0x000051a0


	//----- nvinfo : EIATTR_COOP_GROUP_MASK_REGIDS
	.align		4
.L_39:
        /*0064*/ 	.byte	0x04, 0x29
        /*0066*/ 	.short	(.L_41 - .L_40)


	//   ....[0]....
.L_40:
        /*0068*/ 	.word	0xffffffff


	//   ....[1]....
        /*006c*/ 	.word	0xffffffff


	//   ....[2]....
        /*0070*/ 	.word	0xffffffff


	//   ....[3]....
        /*0074*/ 	.word	0xffffffff


	//   ....[4]....
        /*0078*/ 	.word	0xffffffff


	//   ....[5]....
        /*007c*/ 	.word	0xffffffff


	//   ....[6]....
        /*0080*/ 	.word	0xffffffff


	//   ....[7]....
        /*0084*/ 	.word	0xffffffff


	//   ....[8]....
        /*0088*/ 	.word	0xffffffff


	//   ....[9]....
        /*008c*/ 	.word	0xffffffff


	//   ....[10]....
        /*0090*/ 	.word	0xffffffff


	//   ....[11]....
        /*0094*/ 	.word	0xffffffff


	//   ....[12]....
        /*0098*/ 	.word	0xffffffff


	//----- nvinfo : EIATTR_COOP_GROUP_INSTR_OFFSETS
	.align		4
.L_41:
        /*009c*/ 	.byte	0x04, 0x28
        /*009e*/ 	.short	(.L_43 - .L_42)


	//   ....[0]....
.L_42:
        /*00a0*/ 	.word	0x00000090


	//   ....[1]....
        /*00a4*/ 	.word	0x000004d0


	//   ....[2]....
        /*00a8*/ 	.word	0x000008f0


	//   ....[3]....
        /*00ac*/ 	.word	0x00000a50


	//   ....[4]....
        /*00b0*/ 	.word	0x00000b50


	//   ....[5]....
        /*00b4*/ 	.word	0x00000cc0


	//   ....[6]....
        /*00b8*/ 	.word	0x00000e60


	//   ....[7]....
        /*00bc*/ 	.word	0x00001f10


	//   ....[8]....
        /*00c0*/ 	.word	0x00003830


	//   ....[9]....
        /*00c4*/ 	.word	0x00003a40


	//   ....[10]....
        /*00c8*/ 	.word	0x00003a70


	//   ....[11]....
        /*00cc*/ 	.word	0x00004350


	//   ....[12]....
        /*00d0*/ 	.word	0x00004580


	//----- nvinfo : EIATTR_VRC_CTA_INIT_COUNT
	.align		4
.L_43:
        /*00d4*/ 	.byte	0x02, 0x4a
        /*00d6*/ 	.byte	0x80
	.zero		1


	//----- nvinfo : EIATTR_SYSCALL_OFFSETS
	.align		4
        /*00d8*/ 	.byte	0x04, 0x46
        /*00da*/ 	.short	(.L_45 - .L_44)


	//   ....[0]....
.L_44:
        /*00dc*/ 	.word	0x00005bd0


	//   ....[1]....
        /*00e0*/ 	.word	0x00005d10


	//   ....[2]....
        /*00e4*/ 	.word	0x00006570


	//   ....[3]....
        /*00e8*/ 	.word	0x00007b80


	//----- nvinfo : EIATTR_MBARRIER_INSTR_OFFSETS
	.align		4
.L_45:
        /*00ec*/ 	.byte	0x04, 0x39
        /*00ee*/ 	.short	(.L_47 - .L_46)


	//   ....[0]....
.L_46:
        /*00f0*/ 	.word	0x000005d0
        /*00f4*/ 	.word	0x000000ff
        /*00f8*/ 	.word	0x00000000
        /*00fc*/ 	.short	0x0100
        /*00fe*/ 	.byte	0x05
	.zero		1


	//   ....[1]....
        /*0100*/ 	.word	0x000005e0
        /*0104*/ 	.word	0x000000ff
        /*0108*/ 	.word	0x000000c0
        /*010c*/ 	.short	0x0100
        /*010e*/ 	.byte	0x05
	.zero		1


	//   ....[2]....
        /*0110*/ 	.word	0x000005f0
        /*0114*/ 	.word	0x000000ff
        /*0118*/ 	.word	0x00000008
        /*011c*/ 	.short	0x0100
        /*011e*/ 	.byte	0x05
	.zero		1


	//   ....[3]....
        /*0120*/ 	.word	0x00000600
        /*0124*/ 	.word	0x000000ff
        /*0128*/ 	.word	0x000000c8
        /*012c*/ 	.short	0x0100
        /*012e*/ 	.byte	0x05
	.zero		1


	//   ....[4]....
        /*0130*/ 	.word	0x00000610
        /*0134*/ 	.word	0x000000ff
        /*0138*/ 	.word	0x00000010
        /*013c*/ 	.short	0x0100
        /*013e*/ 	.byte	0x05
	.zero		1


	//   ....[5]....
        /*0140*/ 	.word	0x00000620
        /*0144*/ 	.word	0x000000ff
        /*0148*/ 	.word	0x000000d0
        /*014c*/ 	.short	0x0100
        /*014e*/ 	.byte	0x05
	.zero		1


	//   ....[6]....
        /*0150*/ 	.word	0x00000630
        /*0154*/ 	.word	0x000000ff
        /*0158*/ 	.word	0x00000018
        /*015c*/ 	.short	0x0100
        /*015e*/ 	.byte	0x05
	.zero		1


	//   ....[7]....
        /*0160*/ 	.word	0x00000640
        /*0164*/ 	.word	0x000000ff
        /*0168*/ 	.word	0x000000d8
        /*016c*/ 	.short	0x0100
        /*016e*/ 	.byte	0x05
	.zero		1


	//   ....[8]....
        /*0170*/ 	.word	0x00000650
        /*0174*/ 	.word	0x000000ff
        /*0178*/ 	.word	0x00000020
        /*017c*/ 	.short	0x0100
        /*017e*/ 	.byte	0x05
	.zero		1


	//   ....[9]....
        /*0180*/ 	.word	0x00000660
        /*0184*/ 	.word	0x000000ff
        /*0188*/ 	.word	0x000000e0
        /*018c*/ 	.short	0x0100
        /*018e*/ 	.byte	0x05
	.zero		1


	//   ....[10]....
        /*0190*/ 	.word	0x00000670
        /*0194*/ 	.word	0x000000ff
        /*0198*/ 	.word	0x00000028
        /*019c*/ 	.short	0x0100
        /*019e*/ 	.byte	0x05
	.zero		1


	//   ....[11]....
        /*01a0*/ 	.word	0x00000680
        /*01a4*/ 	.word	0x000000ff
        /*01a8*/ 	.word	0x000000e8
        /*01ac*/ 	.short	0x0100
        /*01ae*/ 	.byte	0x05
	.zero		1


	//   ....[12]....
        /*01b0*/ 	.word	0x00000690
        /*01b4*/ 	.word	0x000000ff
        /*01b8*/ 	.word	0x00000030
        /*01bc*/ 	.short	0x0100
        /*01be*/ 	.byte	0x05
	.zero		1


	//   ....[13]....
        /*01c0*/ 	.word	0x000006a0
        /*01c4*/ 	.word	0x000000ff
        /*01c8*/ 	.word	0x000000f0
        /*01cc*/ 	.short	0x0100
        /*01ce*/ 	.byte	0x05
	.zero		1


	//   ....[14]....
        /*01d0*/ 	.word	0x000006b0
        /*01d4*/ 	.word	0x000000ff
        /*01d8*/ 	.word	0x00000038
        /*01dc*/ 	.short	0x0100
        /*01de*/ 	.byte	0x05
	.zero		1


	//   ....[15]....
        /*01e0*/ 	.word	0x000006c0
        /*01e4*/ 	.word	0x000000ff
        /*01e8*/ 	.word	0x000000f8
        /*01ec*/ 	.short	0x0100
        /*01ee*/ 	.byte	0x05
	.zero		1


	//   ....[16]....
        /*01f0*/ 	.word	0x000006d0
        /*01f4*/ 	.word	0x000000ff
        /*01f8*/ 	.word	0x00000040
        /*01fc*/ 	.short	0x0100
        /*01fe*/ 	.byte	0x05
	.zero		1


	//   ....[17]....
        /*0200*/ 	.word	0x000006e0
        /*0204*/ 	.word	0x000000ff
        /*0208*/ 	.word	0x00000100
        /*020c*/ 	.short	0x0100
        /*020e*/ 	.byte	0x05
	.zero		1


	//   ....[18]....
        /*0210*/ 	.word	0x000006f0
        /*0214*/ 	.word	0x000000ff
        /*0218*/ 	.word	0x00000048
        /*021c*/ 	.short	0x0100
        /*021e*/ 	.byte	0x05
	.zero		1


	//   ....[19]....
        /*0220*/ 	.word	0x00000700
        /*0224*/ 	.word	0x000000ff
        /*0228*/ 	.word	0x00000108
        /*022c*/ 	.short	0x0100
        /*022e*/ 	.byte	0x05
	.zero		1


	//   ....[20]....
        /*0230*/ 	.word	0x00000710
        /*0234*/ 	.word	0x000000ff
        /*0238*/ 	.word	0x00000050
        /*023c*/ 	.short	0x0100
        /*023e*/ 	.byte	0x05
	.zero		1


	//   ....[21]....
        /*0240*/ 	.word	0x00000720
        /*0244*/ 	.word	0x000000ff
        /*0248*/ 	.word	0x00000110
        /*024c*/ 	.short	0x0100
        /*024e*/ 	.byte	0x05
	.zero		1


	//   ....[22]....
        /*0250*/ 	.word	0x00000730
        /*0254*/ 	.word	0x000000ff
        /*0258*/ 	.word	0x00000058
        /*025c*/ 	.short	0x0100
        /*025e*/ 	.byte	0x05
	.zero		1


	//   ....[23]....
        /*0260*/ 	.word	0x00000740
        /*0264*/ 	.word	0x000000ff
        /*0268*/ 	.word	0x00000118
        /*026c*/ 	.short	0x0100
        /*026e*/ 	.byte	0x05
	.zero		1


	//   ....[24]....
        /*0270*/ 	.word	0x00000750
        /*0274*/ 	.word	0x000000ff
        /*0278*/ 	.word	0x00000060
        /*027c*/ 	.short	0x0100
        /*027e*/ 	.byte	0x05
	.zero		1


	//   ....[25]....
        /*0280*/ 	.word	0x00000760
        /*0284*/ 	.word	0x000000ff
        /*0288*/ 	.word	0x00000120
        /*028c*/ 	.short	0x0100
        /*028e*/ 	.byte	0x05
	.zero		1


	//   ....[26]....
        /*0290*/ 	.word	0x00000770
        /*0294*/ 	.word	0x000000ff
        /*0298*/ 	.word	0x00000068
        /*029c*/ 	.short	0x0100
        /*029e*/ 	.byte	0x05
	.zero		1


	//   ....[27]....
        /*02a0*/ 	.word	0x00000780
        /*02a4*/ 	.word	0x000000ff
        /*02a8*/ 	.word	0x00000128
        /*02ac*/ 	.short	0x0100
        /*02ae*/ 	.byte	0x05
	.zero		1


	//   ....[28]....
        /*02b0*/ 	.word	0x00000790
        /*02b4*/ 	.word	0x000000ff
        /*02b8*/ 	.word	0x00000070
        /*02bc*/ 	.short	0x0100
        /*02be*/ 	.byte	0x05
	.zero		1


	//   ....[29]....
        /*02c0*/ 	.word	0x000007a0
        /*02c4*/ 	.word	0x000000ff
        /*02c8*/ 	.word	0x00000130
        /*02cc*/ 	.short	0x0100
        /*02ce*/ 	.byte	0x05
	.zero		1


	//   ....[30]....
        /*02d0*/ 	.word	0x000007b0
        /*02d4*/ 	.word	0x000000ff
        /*02d8*/ 	.word	0x00000078
        /*02dc*/ 	.short	0x0100
        /*02de*/ 	.byte	0x05
	.zero		1


	//   ....[31]....
        /*02e0*/ 	.word	0x000007c0
        /*02e4*/ 	.word	0x000000ff
        /*02e8*/ 	.word	0x00000138
        /*02ec*/ 	.short	0x0100
        /*02ee*/ 	.byte	0x05
	.zero		1


	//   ....[32]....
        /*02f0*/ 	.word	0x000007d0
        /*02f4*/ 	.word	0x000000ff
        /*02f8*/ 	.word	0x00000080
        /*02fc*/ 	.short	0x0100
        /*02fe*/ 	.byte	0x05
	.zero		1


	//   ....[33]....
        /*0300*/ 	.word	0x000007e0
        /*0304*/ 	.word	0x000000ff
        /*0308*/ 	.word	0x00000140
        /*030c*/ 	.short	0x0100
        /*030e*/ 	.byte	0x05
	.zero		1


	//   ....[34]....
        /*0310*/ 	.word	0x000007f0
        /*0314*/ 	.word	0x000000ff
        /*0318*/ 	.word	0x00000088
        /*031c*/ 	.short	0x0100
        /*031e*/ 	.byte	0x05
	.zero		1


	//   ....[35]....
        /*0320*/ 	.word	0x00000800
        /*0324*/ 	.word	0x000000ff
        /*0328*/ 	.word	0x00000148
        /*032c*/ 	.short	0x0100
        /*032e*/ 	.byte	0x05
	.zero		1


	//   ....[36]....
        /*0330*/ 	.word	0x00000810
        /*0334*/ 	.word	0x000000ff
        /*0338*/ 	.word	0x00000090
        /*033c*/ 	.short	0x0100
        /*033e*/ 	.byte	0x05
	.zero		1


	//   ....[37]....
        /*0340*/ 	.word	0x00000820
        /*0344*/ 	.word	0x000000ff
        /*0348*/ 	.word	0x00000150
        /*034c*/ 	.short	0x0100
        /*034e*/ 	.byte	0x05
	.zero		1


	//   ....[38]....
        /*0350*/ 	.word	0x00000830
        /*0354*/ 	.word	0x000000ff
        /*0358*/ 	.word	0x00000098
        /*035c*/ 	.short	0x0100
        /*035e*/ 	.byte	0x05
	.zero		1


	//   ....[39]....
        /*0360*/ 	.word	0x00000840
        /*0364*/ 	.word	0x000000ff
        /*0368*/ 	.word	0x00000158
        /*036c*/ 	.short	0x0100
        /*036e*/ 	.byte	0x05
	.zero		1


	//   ....[40]....
        /*0370*/ 	.word	0x00000850
        /*0374*/ 	.word	0x000000ff
        /*0378*/ 	.word	0x000000a0
        /*037c*/ 	.short	0x0100
        /*037e*/ 	.byte	0x05
	.zero		1


	//   ....[41]....
        /*0380*/ 	.word	0x00000860
        /*0384*/ 	.word	0x000000ff
        /*0388*/ 	.word	0x00000160
        /*038c*/ 	.short	0x0100
        /*038e*/ 	.byte	0x05
	.zero		1


	//   ....[42]....
        /*0390*/ 	.word	0x00000870
        /*0394*/ 	.word	0x000000ff
        /*0398*/ 	.word	0x000000a8
        /*039c*/ 	.short	0x0100
        /*039e*/ 	.byte	0x05
	.zero		1


	//   ....[43]....
        /*03a0*/ 	.word	0x00000880
        /*03a4*/ 	.word	0x000000ff
        /*03a8*/ 	.word	0x00000168
        /*03ac*/ 	.short	0x0100
        /*03ae*/ 	.byte	0x05
	.zero		1


	//   ....[44]....
        /*03b0*/ 	.word	0x00000890
        /*03b4*/ 	.word	0x000000ff
        /*03b8*/ 	.word	0x000000b0
        /*03bc*/ 	.short	0x0100
        /*03be*/ 	.byte	0x05
	.zero		1


	//   ....[45]....
        /*03c0*/ 	.word	0x000008a0
        /*03c4*/ 	.word	0x000000ff
        /*03c8*/ 	.word	0x00000170
        /*03cc*/ 	.short	0x0100
        /*03ce*/ 	.byte	0x05
	.zero		1


	//   ....[46]....
        /*03d0*/ 	.word	0x000008b0
        /*03d4*/ 	.word	0x000000ff
        /*03d8*/ 	.word	0x000000b8
        /*03dc*/ 	.short	0x0100
        /*03de*/ 	.byte	0x05
	.zero		1


	//   ....[47]....
        /*03e0*/ 	.word	0x000008c0
        /*03e4*/ 	.word	0x000000ff
        /*03e8*/ 	.word	0x00000178
        /*03ec*/ 	.short	0x0100
        /*03ee*/ 	.byte	0x05
	.zero		1


	//   ....[48]....
        /*03f0*/ 	.word	0x00000a00
        /*03f4*/ 	.word	0x000000ff
        /*03f8*/ 	.word	0x00000180
        /*03fc*/ 	.short	0x0100
        /*03fe*/ 	.byte	0x07
	.zero		1


	//   ....[49]....
        /*0400*/ 	.word	0x00000a10
        /*0404*/ 	.word	0x000000ff
        /*0408*/ 	.word	0x00000190
        /*040c*/ 	.short	0x0100
        /*040e*/ 	.byte	0x07
	.zero		1


	//   ....[50]....
        /*0410*/ 	.word	0x00000a20
        /*0414*/ 	.word	0x000000ff
        /*0418*/ 	.word	0x00000188
        /*041c*/ 	.short	0x0100
        /*041e*/ 	.byte	0x07
	.zero		1


	//   ....[51]....
        /*0420*/ 	.word	0x00000a30
        /*0424*/ 	.word	0x000000ff
        /*0428*/ 	.word	0x00000198
        /*042c*/ 	.short	0x0100
        /*042e*/ 	.byte	0x07
	.zero		1


	//   ....[52]....
        /*0430*/ 	.word	0x00000b20
        /*0434*/ 	.word	0x000000ff
        /*0438*/ 	.word	0x000001a0
        /*043c*/ 	.short	0x0100
        /*043e*/ 	.byte	0x05
	.zero		1


	//   ....[53]....
        /*0440*/ 	.word	0x00000b30
        /*0444*/ 	.word	0x000000ff
        /*0448*/ 	.word	0x000001a8
        /*044c*/ 	.short	0x0100
        /*044e*/ 	.byte	0x05
	.zero		1


	//   ....[54]....
        /*0450*/ 	.word	0x00000c70
        /*0454*/ 	.word	0x000000ff
        /*0458*/ 	.word	0x000001b0
        /*045c*/ 	.short	0x0100
        /*045e*/ 	.byte	0x05
	.zero		1


	//   ....[55]....
        /*0460*/ 	.word	0x00000c80
        /*0464*/ 	.word	0x000000ff
        /*0468*/ 	.word	0x000001c0
        /*046c*/ 	.short	0x0100
        /*046e*/ 	.byte	0x05
	.zero		1


	//   ....[56]....
        /*0470*/ 	.word	0x00000c90
        /*0474*/ 	.word	0x000000ff
        /*0478*/ 	.word	0x000001b8
        /*047c*/ 	.short	0x0100
        /*047e*/ 	.byte	0x05
	.zero		1


	//   ....[57]....
        /*0480*/ 	.word	0x00000ca0
        /*0484*/ 	.word	0x000000ff
        /*0488*/ 	.word	0x000001c8
        /*048c*/ 	.short	0x0100
        /*048e*/ 	.byte	0x05
	.zero		1


	//   ....[58]....
        /*0490*/ 	.word	0x00000dd0
        /*0494*/ 	.word	0x000000ff
        /*0498*/ 	.word	0x000001d0
        /*049c*/ 	.short	0x0100
        /*049e*/ 	.byte	0x07
	.zero		1


	//   ....[59]....
        /*04a0*/ 	.word	0x00000de0
        /*04a4*/ 	.word	0x000000ff
        /*04a8*/ 	.word	0x000001f0
        /*04ac*/ 	.short	0x0100
        /*04ae*/ 	.byte	0x07
	.zero		1


	//   ....[60]....
        /*04b0*/ 	.word	0x00000df0
        /*04b4*/ 	.word	0x000000ff
        /*04b8*/ 	.word	0x000001d8
        /*04bc*/ 	.short	0x0100
        /*04be*/ 	.byte	0x07
	.zero		1


	//   ....[61]....
        /*04c0*/ 	.word	0x00000e00
        /*04c4*/ 	.word	0x000000ff
        /*04c8*/ 	.word	0x000001f8
        /*04cc*/ 	.short	0x0100
        /*04ce*/ 	.byte	0x07
	.zero		1


	//   ....[62]....
        /*04d0*/ 	.word	0x00000e10
        /*04d4*/ 	.word	0x000000ff
        /*04d8*/ 	.word	0x000001e0
        /*04dc*/ 	.short	0x0100
        /*04de*/ 	.byte	0x07
	.zero		1


	//   ....[63]....
        /*04e0*/ 	.word	0x00000e20
        /*04e4*/ 	.word	0x000000ff
        /*04e8*/ 	.word	0x00000200
        /*04ec*/ 	.short	0x0100
        /*04ee*/ 	.byte	0x07
	.zero		1


	//   ....[64]....
        /*04f0*/ 	.word	0x00000e30
        /*04f4*/ 	.word	0x000000ff
        /*04f8*/ 	.word	0x000001e8
        /*04fc*/ 	.short	0x0100
        /*04fe*/ 	.byte	0x07
	.zero		1


	//   ....[65]....
        /*0500*/ 	.word	0x00000e40
        /*0504*/ 	.word	0x000000ff
        /*0508*/ 	.word	0x00000208
        /*050c*/ 	.short	0x0100
        /*050e*/ 	.byte	0x07
	.zero		1


	//   ....[66]....
        /*0510*/ 	.word	0x00000f30
        /*0514*/ 	.word	0x000000ff
        /*0518*/ 	.word	0x00000210
        /*051c*/ 	.short	0x0100
        /*051e*/ 	.byte	0x05
	.zero		1


	//   ....[67]....
        /*0520*/ 	.word	0x00000f40
        /*0524*/ 	.word	0x000000ff
        /*0528*/ 	.word	0x00000220
        /*052c*/ 	.short	0x0100
        /*052e*/ 	.byte	0x05
	.zero		1


	//   ....[68]....
        /*0530*/ 	.word	0x00000f50
        /*0534*/ 	.word	0x000000ff
        /*0538*/ 	.word	0x00000218
        /*053c*/ 	.short	0x0100
        /*053e*/ 	.byte	0x05
	.zero		1


	//   ....[69]....
        /*0540*/ 	.word	0x00000f60
        /*0544*/ 	.word	0x000000ff
        /*0548*/ 	.word	0x00000228
        /*054c*/ 	.short	0x0100
        /*054e*/ 	.byte	0x05
	.zero		1


	//   ....[70]....
        /*0550*/ 	.word	0x00001830
        /*0554*/ 	.word	0x00000003
        /*0558*/ 	.word	0x00000220
        /*055c*/ 	.short	0x010a
        /*055e*/ 	.byte	0xff
	.zero		1


	//   ....[71]....
        /*0560*/ 	.word	0x00001860
        /*0564*/ 	.word	0x00000003
        /*0568*/ 	.word	0x00000210
        /*056c*/ 	.short	0x0101
        /*056e*/ 	.byte	0xff
	.zero		1


	//   ....[72]....
        /*0570*/ 	.word	0x00001930
        /*0574*/ 	.word	0x000000ff
        /*0578*/ 	.word	0x000000c0
        /*057c*/ 	.short	0x010a
        /*057e*/ 	.byte	0x08
	.zero		1


	//   ....[73]....
        /*0580*/ 	.word	0x000019d0
        /*0584*/ 	.word	0x000000ff
        /*0588*/ 	.word	0x000000c0
        /*058c*/ 	.short	0x010a
        /*058e*/ 	.byte	0x21
	.zero		1


	//   ....[74]....
        /*0590*/ 	.word	0x00001b30
        /*0594*/ 	.word	0x000000ff
        /*0598*/ 	.word	0x000000c0
        /*059c*/ 	.short	0x010a
        /*059e*/ 	.byte	0x08
	.zero		1


	//   ....[75]....
        /*05a0*/ 	.word	0x00001c20
        /*05a4*/ 	.word	0x000000ff
        /*05a8*/ 	.word	0x000001a8
        /*05ac*/ 	.short	0x0101
        /*05ae*/ 	.byte	0x04
	.zero		1


	//   ....[76]....
        /*05b0*/ 	.word	0x00001c40
        /*05b4*/ 	.word	0x000000ff
        /*05b8*/ 	.word	0x000000c0
        /*05bc*/ 	.short	0x010a
        /*05be*/ 	.byte	0x08
	.zero		1


	//   ....[77]....
        /*05c0*/ 	.word	0x00001cc0
        /*05c4*/ 	.word	0x000000ff
        /*05c8*/ 	.word	0x000000c0
        /*05cc*/ 	.short	0x010a
        /*05ce*/ 	.byte	0x11
	.zero		1


	//   ....[78]....
        /*05d0*/ 	.word	0x00001e20
        /*05d4*/ 	.word	0x000000ff
        /*05d8*/ 	.word	0x000000c0
        /*05dc*/ 	.short	0x010a
        /*05de*/ 	.byte	0x08
	.zero		1


	//   ....[79]....
        /*05e0*/ 	.word	0x00001f40
        /*05e4*/ 	.word	0x00000002
        /*05e8*/ 	.word	0x000001b0
        /*05ec*/ 	.short	0x010a
        /*05ee*/ 	.byte	0xff
	.zero		1


	//   ....[80]....
        /*05f0*/ 	.word	0x00002000
        /*05f4*/ 	.word	0x00000002
        /*05f8*/ 	.word	0x00000000
        /*05fc*/ 	.short	0x0101
        /*05fe*/ 	.byte	0xff
	.zero		1


	//   ....[81]....
        /*0600*/ 	.word	0x00002560
        /*0604*/ 	.word	0x000000ff
        /*0608*/ 	.word	0x00000000
        /*060c*/ 	.short	0x010a
        /*060e*/ 	.byte	0x05
	.zero		1


	//   ....[82]....
        /*0610*/ 	.word	0x000025f0
        /*0614*/ 	.word	0x000000ff
        /*0618*/ 	.word	0x00000000
        /*061c*/ 	.short	0x010a
        /*061e*/ 	.byte	0x05
	.zero		1


	//   ....[83]....
        /*0620*/ 	.word	0x00002680
        /*0624*/ 	.word	0x000000ff
        /*0628*/ 	.word	0x00000000
        /*062c*/ 	.short	0x010a
        /*062e*/ 	.byte	0x05
	.zero		1


	//   ....[84]....
        /*0630*/ 	.word	0x00002710
        /*0634*/ 	.word	0x000000ff
        /*0638*/ 	.word	0x00000000
        /*063c*/ 	.short	0x010a
        /*063e*/ 	.byte	0x05
	.zero		1


	//   ....[85]....
        /*0640*/ 	.word	0x000027a0
        /*0644*/ 	.word	0x000000ff
        /*0648*/ 	.word	0x00000000
        /*064c*/ 	.short	0x010a
        /*064e*/ 	.byte	0x05
	.zero		1


	//   ....[86]....
        /*0650*/ 	.word	0x00002830
        /*0654*/ 	.word	0x000000ff
        /*0658*/ 	.word	0x00000000
        /*065c*/ 	.short	0x010a
        /*065e*/ 	.byte	0x05
	.zero		1


	//   ....[87]....
        /*0660*/ 	.word	0x000028c0
        /*0664*/ 	.word	0x000000ff
        /*0668*/ 	.word	0x00000000
        /*066c*/ 	.short	0x010a
        /*066e*/ 	.byte	0x05
	.zero		1


	//   ....[88]....
        /*0670*/ 	.word	0x00002950
        /*0674*/ 	.word	0x000000ff
        /*0678*/ 	.word	0x00000000
        /*067c*/ 	.short	0x010a
        /*067e*/ 	.byte	0x05
	.zero		1


	//   ....[89]....
        /*0680*/ 	.word	0x000029e0
        /*0684*/ 	.word	0x000000ff
        /*0688*/ 	.word	0x00000000
        /*068c*/ 	.short	0x010a
        /*068e*/ 	.byte	0x05
	.zero		1


	//   ....[90]....
        /*0690*/ 	.word	0x00002a70
        /*0694*/ 	.word	0x000000ff
        /*0698*/ 	.word	0x00000000
        /*069c*/ 	.short	0x010a
        /*069e*/ 	.byte	0x05
	.zero		1


	//   ....[91]....
        /*06a0*/ 	.word	0x00002b00
        /*06a4*/ 	.word	0x000000ff
        /*06a8*/ 	.word	0x00000000
        /*06ac*/ 	.short	0x010a
        /*06ae*/ 	.byte	0x05
	.zero		1


	//   ....[92]....
        /*06b0*/ 	.word	0x00002b90
        /*06b4*/ 	.word	0x000000ff
        /*06b8*/ 	.word	0x00000000
        /*06bc*/ 	.short	0x010a
        /*06be*/ 	.byte	0x05
	.zero		1


	//   ....[93]....
        /*06c0*/ 	.word	0x00002c20
        /*06c4*/ 	.word	0x000000ff
        /*06c8*/ 	.word	0x00000000
        /*06cc*/ 	.short	0x010a
        /*06ce*/ 	.byte	0x05
	.zero		1


	//   ....[94]....
        /*06d0*/ 	.word	0x00002cb0
        /*06d4*/ 	.word	0x000000ff
        /*06d8*/ 	.word	0x00000000
        /*06dc*/ 	.short	0x010a
        /*06de*/ 	.byte	0x05
	.zero		1


	//   ....[95]....
        /*06e0*/ 	.word	0x00002d40
        /*06e4*/ 	.word	0x000000ff
        /*06e8*/ 	.word	0x00000000
        /*06ec*/ 	.short	0x010a
        /*06ee*/ 	.byte	0x05
	.zero		1


	//   ....[96]....
        /*06f0*/ 	.word	0x00002dd0
        /*06f4*/ 	.word	0x000000ff
        /*06f8*/ 	.word	0x00000000
        /*06fc*/ 	.short	0x010a
        /*06fe*/ 	.byte	0x05
	.zero		1


	//   ....[97]....
        /*0700*/ 	.word	0x00002e60
        /*0704*/ 	.word	0x000000ff
        /*0708*/ 	.word	0x00000000
        /*070c*/ 	.short	0x010a
        /*070e*/ 	.byte	0x05
	.zero		1


	//   ....[98]....
        /*0710*/ 	.word	0x00002ef0
        /*0714*/ 	.word	0x000000ff
        /*0718*/ 	.word	0x00000000
        /*071c*/ 	.short	0x010a
        /*071e*/ 	.byte	0x05
	.zero		1


	//   ....[99]....
        /*0720*/ 	.word	0x00002f80
        /*0724*/ 	.word	0x000000ff
        /*0728*/ 	.word	0x00000000
        /*072c*/ 	.short	0x010a
        /*072e*/ 	.byte	0x05
	.zero		1


	//   ....[100]....
        /*0730*/ 	.word	0x00003010
        /*0734*/ 	.word	0x000000ff
        /*0738*/ 	.word	0x00000000
        /*073c*/ 	.short	0x010a
        /*073e*/ 	.byte	0x05
	.zero		1


	//   ....[101]....
        /*0740*/ 	.word	0x000030a0
        /*0744*/ 	.word	0x000000ff
        /*0748*/ 	.word	0x00000000
        /*074c*/ 	.short	0x010a
        /*074e*/ 	.byte	0x05
	.zero		1


	//   ....[102]....
        /*0750*/ 	.word	0x00003130
        /*0754*/ 	.word	0x000000ff
        /*0758*/ 	.word	0x00000000
        /*075c*/ 	.short	0x010a
        /*075e*/ 	.byte	0x05
	.zero		1


	//   ....[103]....
        /*0760*/ 	.word	0x000031c0
        /*0764*/ 	.word	0x000000ff
        /*0768*/ 	.word	0x00000000
        /*076c*/ 	.short	0x010a
        /*076e*/ 	.byte	0x05
	.zero		1


	//   ....[104]....
        /*0770*/ 	.word	0x00003260
        /*0774*/ 	.word	0x00000000
        /*0778*/ 	.word	0x00000000
        /*077c*/ 	.short	0x010a
        /*077e*/ 	.byte	0xff
	.zero		1


	//   ....[105]....
        /*0780*/ 	.word	0x00003380
        /*0784*/ 	.word	0x00000000
        /*0788*/ 	.word	0x00000210
        /*078c*/ 	.short	0x010a
        /*078e*/ 	.byte	0xff
	.zero		1


	//   ....[106]....
        /*0790*/ 	.word	0x000033e0
        /*0794*/ 	.word	0x00000004
        /*0798*/ 	.word	0x00000000
        /*079c*/ 	.short	0x0101
        /*079e*/ 	.byte	0xff
	.zero		1


	//   ....[107]....
        /*07a0*/ 	.word	0x00003400
        /*07a4*/ 	.word	0x000000ff
        /*07a8*/ 	.word	0x000001c0
        /*07ac*/ 	.short	0x010a
        /*07ae*/ 	.byte	0x05
	.zero		1


	//   ....[108]....
        /*07b0*/ 	.word	0x00003520
        /*07b4*/ 	.word	0x00000000
        /*07b8*/ 	.word	0x000001b0
        /*07bc*/ 	.short	0x010a
        /*07be*/ 	.byte	0xff
	.zero		1


	//   ....[109]....
        /*07c0*/ 	.word	0x00003630
        /*07c4*/ 	.word	0x00000000
        /*07c8*/ 	.word	0x00000000
        /*07cc*/ 	.short	0x0101
        /*07ce*/ 	.byte	0xff
	.zero		1


	//   ....[110]....
        /*07d0*/ 	.word	0x000036c0
        /*07d4*/ 	.word	0x000000ff
        /*07d8*/ 	.word	0x000001c0
        /*07dc*/ 	.short	0x0106
        /*07de*/ 	.byte	0x05
	.zero		1


	//   ....[111]....
        /*07e0*/ 	.word	0x000036e0
        /*07e4*/ 	.word	0x000000ff
        /*07e8*/ 	.word	0x000001c0
        /*07ec*/ 	.short	0x010a
        /*07ee*/ 	.byte	0x05
	.zero		1


	//   ....[112]....
        /*07f0*/ 	.word	0x00003770
        /*07f4*/ 	.word	0x000000ff
        /*07f8*/ 	.word	0x000001c0
        /*07fc*/ 	.short	0x0106
        /*07fe*/ 	.byte	0x04
	.zero		1


	//   ....[113]....
        /*0800*/ 	.word	0x000037b0
        /*0804*/ 	.word	0x00000000
        /*0808*/ 	.word	0x000001c0
        /*080c*/ 	.short	0x010a
        /*080e*/ 	.byte	0xff
	.zero		1


	//   ....[114]....
        /*0810*/ 	.word	0x00003c80
        /*0814*/ 	.word	0x00000000
        /*0818*/ 	.word	0x000001b0
        /*081c*/ 	.short	0x010a
        /*081e*/ 	.byte	0xff
	.zero		1


	//   ....[115]....
        /*0820*/ 	.word	0x00003d80
        /*0824*/ 	.word	0x00000003
        /*0828*/ 	.word	0x00000000
        /*082c*/ 	.short	0x0101
        /*082e*/ 	.byte	0xff
	.zero		1


	//   ....[116]....
        /*0830*/ 	.word	0x00003d90
        /*0834*/ 	.word	0x000000ff
        /*0838*/ 	.word	0x00000000
        /*083c*/ 	.short	0x010a
        /*083e*/ 	.byte	0x04
	.zero		1


	//   ....[117]....
        /*0840*/ 	.word	0x00003db0
        /*0844*/ 	.word	0x000000ff
        /*0848*/ 	.word	0x000001f0
        /*084c*/ 	.short	0x010a
        /*084e*/ 	.byte	0x09
	.zero		1


	//   ....[118]....
        /*0850*/ 	.word	0x00003e90
        /*0854*/ 	.word	0x000000ff
        /*0858*/ 	.word	0x00000000
        /*085c*/ 	.short	0x010a
        /*085e*/ 	.byte	0x07
	.zero		1


	//   ....[119]....
        /*0860*/ 	.word	0x00003f90
        /*0864*/ 	.word	0x000000ff
        /*0868*/ 	.word	0x00000000
        /*086c*/ 	.short	0x010a
        /*086e*/ 	.byte	0x04
	.zero		1


	//   ....[120]....
        /*0870*/ 	.word	0x00004180
        /*0874*/ 	.word	0x000000ff
        /*0878*/ 	.word	0x00000000
        /*087c*/ 	.short	0x010a
        /*087e*/ 	.byte	0x05
	.zero		1


	//   ....[121]....
        /*0880*/ 	.word	0x00004210
        /*0884*/ 	.word	0x000000ff
        /*0888*/ 	.word	0x00000000
        /*088c*/ 	.short	0x010a
        /*088e*/ 	.byte	0x05
	.zero		1


	//   ....[122]....
        /*0890*/ 	.word	0x000042a0
        /*0894*/ 	.word	0x000000ff
        /*0898*/ 	.word	0x00000000
        /*089c*/ 	.short	0x010a
        /*089e*/ 	.byte	0x05
	.zero		1


	//   ....[123]....
        /*08a0*/ 	.word	0x00004330
        /*08a4*/ 	.word	0x000000ff
        /*08a8*/ 	.word	0x00000000
        /*08ac*/ 	.short	0x010a
        /*08ae*/ 	.byte	0x07
	.zero		1


	//   ....[124]....
        /*08b0*/ 	.word	0x00004790
        /*08b4*/ 	.word	0x00000000
        /*08b8*/ 	.word	0x000001b0
        /*08bc*/ 	.short	0x010a
        /*08be*/ 	.byte	0xff
	.zero		1


	//   ....[125]....
        /*08c0*/ 	.word	0x00004850
        /*08c4*/ 	.word	0x00000000
        /*08c8*/ 	.word	0x00000000
        /*08cc*/ 	.short	0x0101
        /*08ce*/ 	.byte	0xff
	.zero		1


	//   ....[126]....
        /*08d0*/ 	.word	0x00004b70
        /*08d4*/ 	.word	0x000000ff
        /*08d8*/ 	.word	0x000001a8
        /*08dc*/ 	.short	0x010a
        /*08de*/ 	.byte	0x07
	.zero		1


	//   ....[127]....
        /*08e0*/ 	.word	0x00004d60
        /*08e4*/ 	.word	0x000000ff
        /*08e8*/ 	.word	0x00000190
        /*08ec*/ 	.short	0x010a
        /*08ee*/ 	.byte	0x07
	.zero		1


	//   ....[128]....
        /*08f0*/ 	.word	0x00004f30
        /*08f4*/ 	.word	0x000000ff
        /*08f8*/ 	.word	0x00000180
        /*08fc*/ 	.short	0x010b
        /*08fe*/ 	.byte	0x07
	.zero		1


	//   ....[129]....
        /*0900*/ 	.word	0x00004fa0
        /*0904*/ 	.word	0x000000ff
        /*0908*/ 	.word	0x00000000
        /*090c*/ 	.short	0x0101
        /*090e*/ 	.byte	0x08
	.zero		1


	//   ....[130]....
        /*0910*/ 	.word	0x00004fd0
        /*0914*/ 	.word	0x000000ff
        /*0918*/ 	.word	0x00000198
        /*091c*/ 	.short	0x010a
        /*091e*/ 	.byte	0x07
	.zero		1


	//   ....[131]....
        /*0920*/ 	.word	0x000051e0
        /*0924*/ 	.word	0x000000ff
        /*0928*/ 	.word	0x00000188
        /*092c*/ 	.short	0x010b
        /*092e*/ 	.byte	0x07
	.zero		1


	//   ....[132]....
        /*0930*/ 	.word	0x00005200
        /*0934*/ 	.word	0x000000ff
        /*0938*/ 	.word	0x00000000
        /*093c*/ 	.short	0x0101
        /*093e*/ 	.byte	0x0d
	.zero		1


	//   ....[133]....
        /*0940*/ 	.word	0x00005230
        /*0944*/ 	.word	0x000000ff
        /*0948*/ 	.word	0x00000190
        /*094c*/ 	.short	0x010a
        /*094e*/ 	.byte	0x07
	.zero		1


	//   ....[134]....
        /*0950*/ 	.word	0x00005270
        /*0954*/ 	.word	0x00000000
        /*0958*/ 	.word	0x00000198
        /*095c*/ 	.short	0x010a
        /*095e*/ 	.byte	0xff
	.zero		1


	//   ....[135]....
        /*0960*/ 	.word	0x000055a0
        /*0964*/ 	.word	0x00000000
        /*0968*/ 	.word	0x000001b0
        /*096c*/ 	.short	0x010a
        /*096e*/ 	.byte	0xff
	.zero		1


	//   ....[136]....
        /*0970*/ 	.word	0x000056b0
        /*0974*/ 	.word	0x00000000
        /*0978*/ 	.word	0x00000000
        /*097c*/ 	.short	0x0101
        /*097e*/ 	.byte	0xff
	.zero		1


	//   ....[137]....
        /*0980*/ 	.word	0x00006110
        /*0984*/ 	.word	0x00000003
        /*0988*/ 	.word	0x00000180
        /*098c*/ 	.short	0x010a
        /*098e*/ 	.byte	0xff
	.zero		1


	//   ....[138]....
        /*0990*/ 	.word	0x00006150
        /*0994*/ 	.word	0x000000cf
        /*0998*/ 	.word	0x000001d0
        /*099c*/ 	.short	0x010a
        /*099e*/ 	.byte	0xff
	.zero		1


	//   ....[139]....
        /*09a0*/ 	.word	0x00006280
        /*09a4*/ 	.word	0x00000003
        /*09a8*/ 	.word	0x00000180
        /*09ac*/ 	.short	0x010a
        /*09ae*/ 	.byte	0xff
	.zero		1


	//   ....[140]....
        /*09b0*/ 	.word	0x000063e0
        /*09b4*/ 	.word	0x00000000
        /*09b8*/ 	.word	0x00000000
        /*09bc*/ 	.short	0x0101
        /*09be*/ 	.byte	0xff
	.zero		1


	//   ....[141]....
        /*09c0*/ 	.word	0x00006440
        /*09c4*/ 	.word	0x000000cf
        /*09c8*/ 	.word	0x000001d0
        /*09cc*/ 	.short	0x010a
        /*09ce*/ 	.byte	0xff
	.zero		1


	//   ....[142]....
        /*09d0*/ 	.word	0x000077f0
        /*09d4*/ 	.word	0x000000d2
        /*09d8*/ 	.word	0x00000180
        /*09dc*/ 	.short	0x010a
        /*09de*/ 	.byte	0xff
	.zero		1


	//   ....[143]....
        /*09e0*/ 	.word	0x000078c0
        /*09e4*/ 	.word	0x000000d2
        /*09e8*/ 	.word	0x00000180
        /*09ec*/ 	.short	0x010a
        /*09ee*/ 	.byte	0xff
	.zero		1


	//   ....[144]....
        /*09f0*/ 	.word	0x00007a00
        /*09f4*/ 	.word	0x00000003
        /*09f8*/ 	.word	0x00000000
        /*09fc*/ 	.short	0x0101
        /*09fe*/ 	.byte	0xff
	.zero		1


	//   ....[145]....
        /*0a00*/ 	.word	0x00007f10
        /*0a04*/ 	.word	0x000000ff
        /*0a08*/ 	.word	0x00000000
        /*0a0c*/ 	.short	0x0101
        /*0a0e*/ 	.byte	0x05
	.zero		1


	//   ....[146]....
        /*0a10*/ 	.word	0x00008e90
        /*0a14*/ 	.word	0x00000003
        /*0a18*/ 	.word	0x00000220
        /*0a1c*/ 	.short	0x010a
        /*0a1e*/ 	.byte	0xff
	.zero		1


	//   ....[147]....
        /*0a20*/ 	.word	0x00008ef0
        /*0a24*/ 	.word	0x00000002
        /*0a28*/ 	.word	0x000000c0
        /*0a2c*/ 	.short	0x010a
        /*0a2e*/ 	.byte	0xff
	.zero		1


	//   ....[148]....
        /*0a30*/ 	.word	0x00008f50
        /*0a34*/ 	.word	0x00000002
        /*0a38*/ 	.word	0x000000c0
        /*0a3c*/ 	.short	0x010a
        /*0a3e*/ 	.byte	0xff
	.zero		1


	//   ....[149]....
        /*0a40*/ 	.word	0x00008fa0
        /*0a44*/ 	.word	0x00000002
        /*0a48*/ 	.word	0x000001b0
        /*0a4c*/ 	.short	0x010a
        /*0a4e*/ 	.byte	0xff
	.zero		1


	//   ....[150]....
        /*0a50*/ 	.word	0x00009000
        /*0a54*/ 	.word	0x00000000
        /*0a58*/ 	.word	0x00000000
        /*0a5c*/ 	.short	0x010a
        /*0a5e*/ 	.byte	0xff
	.zero		1


	//   ....[151]....
        /*0a60*/ 	.word	0x00009060
        /*0a64*/ 	.word	0x00000000
        /*0a68*/ 	.word	0x00000000
        /*0a6c*/ 	.short	0x010a
        /*0a6e*/ 	.byte	0xff
	.zero		1


	//   ....[152]....
        /*0a70*/ 	.word	0x000090c0
        /*0a74*/ 	.word	0x00000000
        /*0a78*/ 	.word	0x00000000
        /*0a7c*/ 	.short	0x010a
        /*0a7e*/ 	.byte	0xff
	.zero		1


	//   ....[153]....
        /*0a80*/ 	.word	0x00009120
        /*0a84*/ 	.word	0x00000000
        /*0a88*/ 	.word	0x00000000
        /*0a8c*/ 	.short	0x010a
        /*0a8e*/ 	.byte	0xff
	.zero		1


	//   ....[154]....
        /*0a90*/ 	.word	0x00009180
        /*0a94*/ 	.word	0x00000000
        /*0a98*/ 	.word	0x00000000
        /*0a9c*/ 	.short	0x010a
        /*0a9e*/ 	.byte	0xff
	.zero		1


	//   ....[155]....
        /*0aa0*/ 	.word	0x000091e0
        /*0aa4*/ 	.word	0x00000000
        /*0aa8*/ 	.word	0x00000000
        /*0aac*/ 	.short	0x010a
        /*0aae*/ 	.byte	0xff
	.zero		1


	//   ....[156]....
        /*0ab0*/ 	.word	0x00009240
        /*0ab4*/ 	.word	0x00000000
        /*0ab8*/ 	.word	0x00000000
        /*0abc*/ 	.short	0x010a
        /*0abe*/ 	.byte	0xff
	.zero		1


	//   ....[157]....
        /*0ac0*/ 	.word	0x000092a0
        /*0ac4*/ 	.word	0x00000000
        /*0ac8*/ 	.word	0x00000000
        /*0acc*/ 	.short	0x010a
        /*0ace*/ 	.byte	0xff
	.zero		1


	//   ....[158]....
        /*0ad0*/ 	.word	0x00009300
        /*0ad4*/ 	.word	0x00000000
        /*0ad8*/ 	.word	0x00000000
        /*0adc*/ 	.short	0x010a
        /*0ade*/ 	.byte	0xff
	.zero		1


	//   ....[159]....
        /*0ae0*/ 	.word	0x00009360
        /*0ae4*/ 	.word	0x00000000
        /*0ae8*/ 	.word	0x00000000
        /*0aec*/ 	.short	0x010a
        /*0aee*/ 	.byte	0xff
	.zero		1


	//   ....[160]....
        /*0af0*/ 	.word	0x000093c0
        /*0af4*/ 	.word	0x00000000
        /*0af8*/ 	.word	0x00000000
        /*0afc*/ 	.short	0x010a
        /*0afe*/ 	.byte	0xff
	.zero		1


	//   ....[161]....
        /*0b00*/ 	.word	0x00009420
        /*0b04*/ 	.word	0x00000000
        /*0b08*/ 	.word	0x00000000
        /*0b0c*/ 	.short	0x010a
        /*0b0e*/ 	.byte	0xff
	.zero		1


	//   ....[162]....
        /*0b10*/ 	.word	0x00009480
        /*0b14*/ 	.word	0x00000000
        /*0b18*/ 	.word	0x00000000
        /*0b1c*/ 	.short	0x010a
        /*0b1e*/ 	.byte	0xff
	.zero		1


	//   ....[163]....
        /*0b20*/ 	.word	0x000094e0
        /*0b24*/ 	.word	0x00000000
        /*0b28*/ 	.word	0x00000000
        /*0b2c*/ 	.short	0x010a
        /*0b2e*/ 	.byte	0xff
	.zero		1


	//   ....[164]....
        /*0b30*/ 	.word	0x00009540
        /*0b34*/ 	.word	0x00000000
        /*0b38*/ 	.word	0x00000000
        /*0b3c*/ 	.short	0x010a
        /*0b3e*/ 	.byte	0xff
	.zero		1


	//   ....[165]....
        /*0b40*/ 	.word	0x000095a0
        /*0b44*/ 	.word	0x00000000
        /*0b48*/ 	.word	0x00000000
        /*0b4c*/ 	.short	0x010a
        /*0b4e*/ 	.byte	0xff
	.zero		1


	//   ....[166]....
        /*0b50*/ 	.word	0x00009600
        /*0b54*/ 	.word	0x00000000
        /*0b58*/ 	.word	0x00000000
        /*0b5c*/ 	.short	0x010a
        /*0b5e*/ 	.byte	0xff
	.zero		1


	//   ....[167]....
        /*0b60*/ 	.word	0x00009660
        /*0b64*/ 	.word	0x00000000
        /*0b68*/ 	.word	0x00000000
        /*0b6c*/ 	.short	0x010a
        /*0b6e*/ 	.byte	0xff
	.zero		1


	//   ....[168]....
        /*0b70*/ 	.word	0x000096c0
        /*0b74*/ 	.word	0x00000000
        /*0b78*/ 	.word	0x00000000
        /*0b7c*/ 	.short	0x010a
        /*0b7e*/ 	.byte	0xff
	.zero		1


	//   ....[169]....
        /*0b80*/ 	.word	0x00009720
        /*0b84*/ 	.word	0x00000000
        /*0b88*/ 	.word	0x00000000
        /*0b8c*/ 	.short	0x010a
        /*0b8e*/ 	.byte	0xff
	.zero		1


	//   ....[170]....
        /*0b90*/ 	.word	0x00009780
        /*0b94*/ 	.word	0x00000000
        /*0b98*/ 	.word	0x00000000
        /*0b9c*/ 	.short	0x010a
        /*0b9e*/ 	.byte	0xff
	.zero		1


	//   ....[171]....
        /*0ba0*/ 	.word	0x000097e0
        /*0ba4*/ 	.word	0x00000000
        /*0ba8*/ 	.word	0x00000000
        /*0bac*/ 	.short	0x010a
        /*0bae*/ 	.byte	0xff
	.zero		1


	//   ....[172]....
        /*0bb0*/ 	.word	0x00009840
        /*0bb4*/ 	.word	0x00000000
        /*0bb8*/ 	.word	0x00000000
        /*0bbc*/ 	.short	0x010a
        /*0bbe*/ 	.byte	0xff
	.zero		1


	//   ....[173]....
        /*0bc0*/ 	.word	0x00009890
        /*0bc4*/ 	.word	0x00000000
        /*0bc8*/ 	.word	0x00000210
        /*0bcc*/ 	.short	0x010a
        /*0bce*/ 	.byte	0xff
	.zero		1


	//   ....[174]....
        /*0bd0*/ 	.word	0x000098f0
        /*0bd4*/ 	.word	0x00000000
        /*0bd8*/ 	.word	0x000001c0
        /*0bdc*/ 	.short	0x010a
        /*0bde*/ 	.byte	0xff
	.zero		1


	//   ....[175]....
        /*0be0*/ 	.word	0x00009940
        /*0be4*/ 	.word	0x00000000
        /*0be8*/ 	.word	0x000001b0
        /*0bec*/ 	.short	0x010a
        /*0bee*/ 	.byte	0xff
	.zero		1


	//   ....[176]....
        /*0bf0*/ 	.word	0x000099a0
        /*0bf4*/ 	.word	0x00000000
        /*0bf8*/ 	.word	0x000001c0
        /*0bfc*/ 	.short	0x010a
        /*0bfe*/ 	.byte	0xff
	.zero		1


	//   ....[177]....
        /*0c00*/ 	.word	0x000099f0
        /*0c04*/ 	.word	0x00000000
        /*0c08*/ 	.word	0x000001b0
        /*0c0c*/ 	.short	0x010a
        /*0c0e*/ 	.byte	0xff
	.zero		1


	//   ....[178]....
        /*0c10*/ 	.word	0x00009a50
        /*0c14*/ 	.word	0x00000003
        /*0c18*/ 	.word	0x000001f0
        /*0c1c*/ 	.short	0x010a
        /*0c1e*/ 	.byte	0xff
	.zero		1


	//   ....[179]....
        /*0c20*/ 	.word	0x00009ab0
        /*0c24*/ 	.word	0x00000000
        /*0c28*/ 	.word	0x00000000
        /*0c2c*/ 	.short	0x010a
        /*0c2e*/ 	.byte	0xff
	.zero		1


	//   ....[180]....
        /*0c30*/ 	.word	0x00009b10
        /*0c34*/ 	.word	0x00000000
        /*0c38*/ 	.word	0x00000000
        /*0c3c*/ 	.short	0x010a
        /*0c3e*/ 	.byte	0xff
	.zero		1


	//   ....[181]....
        /*0c40*/ 	.word	0x00009b70
        /*0c44*/ 	.word	0x00000000
        /*0c48*/ 	.word	0x00000000
        /*0c4c*/ 	.short	0x010a
        /*0c4e*/ 	.byte	0xff
	.zero		1


	//   ....[182]....
        /*0c50*/ 	.word	0x00009bd0
        /*0c54*/ 	.word	0x00000000
        /*0c58*/ 	.word	0x00000000
        /*0c5c*/ 	.short	0x010a
        /*0c5e*/ 	.byte	0xff
	.zero		1


	//   ....[183]....
        /*0c60*/ 	.word	0x00009c30
        /*0c64*/ 	.word	0x00000000
        /*0c68*/ 	.word	0x00000000
        /*0c6c*/ 	.short	0x010a
        /*0c6e*/ 	.byte	0xff
	.zero		1


	//   ....[184]....
        /*0c70*/ 	.word	0x00009c80
        /*0c74*/ 	.word	0x00000000
        /*0c78*/ 	.word	0x000001b0
        /*0c7c*/ 	.short	0x010a
        /*0c7e*/ 	.byte	0xff
	.zero		1


	//   ....[185]....
        /*0c80*/ 	.word	0x00009ce0
        /*0c84*/ 	.word	0x00000000
        /*0c88*/ 	.word	0x000001a8
        /*0c8c*/ 	.short	0x010a
        /*0c8e*/ 	.byte	0xff
	.zero		1


	//   ....[186]....
        /*0c90*/ 	.word	0x00009d40
        /*0c94*/ 	.word	0x00000003
        /*0c98*/ 	.word	0x00000190
        /*0c9c*/ 	.short	0x010a
        /*0c9e*/ 	.byte	0xff
	.zero		1


	//   ....[187]....
        /*0ca0*/ 	.word	0x00009da0
        /*0ca4*/ 	.word	0x00000003
        /*0ca8*/ 	.word	0x00000198
        /*0cac*/ 	.short	0x010a
        /*0cae*/ 	.byte	0xff
	.zero		1


	//   ....[188]....
        /*0cb0*/ 	.word	0x00009e00
        /*0cb4*/ 	.word	0x00000000
        /*0cb8*/ 	.word	0x00000190
        /*0cbc*/ 	.short	0x010a
        /*0cbe*/ 	.byte	0xff
	.zero		1


	//   ....[189]....
        /*0cc0*/ 	.word	0x00009e50
        /*0cc4*/ 	.word	0x00000000
        /*0cc8*/ 	.word	0x000001b0
        /*0ccc*/ 	.short	0x010a
        /*0cce*/ 	.byte	0xff
	.zero		1


	//   ....[190]....
        /*0cd0*/ 	.word	0x00009ea0
        /*0cd4*/ 	.word	0x00000003
        /*0cd8*/ 	.word	0x00000180
        /*0cdc*/ 	.short	0x010a
        /*0cde*/ 	.byte	0xff
	.zero		1


	//   ....[191]....
        /*0ce0*/ 	.word	0x00009ef0
        /*0ce4*/ 	.word	0x000000cf
        /*0ce8*/ 	.word	0x000001d0
        /*0cec*/ 	.short	0x010a
        /*0cee*/ 	.byte	0xff
	.zero		1


	//   ....[192]....
        /*0cf0*/ 	.word	0x00009f40
        /*0cf4*/ 	.word	0x000000d2
        /*0cf8*/ 	.word	0x00000180
        /*0cfc*/ 	.short	0x010a
        /*0cfe*/ 	.byte	0xff
	.zero		1


	//----- nvinfo : EIATTR_NUM_MBARRIERS
	.align		4
.L_47:
        /*0d00*/ 	.byte	0x03, 0x38
        /*0d02*/ 	.short	0x0046


	//----- nvinfo : EIATTR_EXIT_INSTR_OFFSETS
	.align		4
        /*0d04*/ 	.byte	0x04, 0x1c
        /*0d06*/ 	.short	(.L_49 - .L_48)


	//   ....[0]....
.L_48:
        /*0d08*/ 	.word	0x00003290


	//   ....[1]....
        /*0d0c*/ 	.word	0x00003780


	//   ....[2]....
        /*0d10*/ 	.word	0x000037e0


	//   ....[3]....
        /*0d14*/ 	.word	0x00004590


	//   ....[4]....
        /*0d18*/ 	.word	0x000052a0


	//   ....[5]....
        /*0d1c*/ 	.word	0x000052e0


	//   ....[6]....
        /*0d20*/ 	.word	0x00008e80


	//----- nvinfo : EIATTR_MAX_THREADS
	.align		4
.L_49:
        /*0d24*/ 	.byte	0x04, 0x05
        /*0d26*/ 	.short	(.L_51 - .L_50)
.L_50:
        /*0d28*/ 	.word	0x00000100
        /*0d2c*/ 	.word	0x00000001
        /*0d30*/ 	.word	0x00000001


	//----- nvinfo : EIATTR_CRS_STACK_SIZE
	.align		4
.L_51:
        /*0d34*/ 	.byte	0x04, 0x1e
        /*0d36*/ 	.short	(.L_53 - .L_52)
.L_52:
        /*0d38*/ 	.word	0x00000000


	//----- nvinfo : EIATTR_CBANK_PARAM_SIZE
	.align		4
.L_53:
        /*0d3c*/ 	.byte	0x03, 0x19
        /*0d3e*/ 	.short	0x0800


	//----- nvinfo : EIATTR_PARAM_CBANK
	.align		4
        /*0d40*/ 	.byte	0x04, 0x0a
        /*0d42*/ 	.short	(.L_55 - .L_54)
	.align		4
.L_54:
        /*0d44*/ 	.word	index@(.nv.constant0._ZN7cutlass13device_kernelINS_4gemm6kernel13GemmUniversalIN4cute5tupleIJiiiiEEENS1_10collective13CollectiveMmaINS1_35MainloopSm100TmaUmmaWarpSpecializedILi24ELi2ELi4ENS5_IJNS4_1CILi1EEESB_SB_EEEEENS5_IJNSA_ILi128EEESE_NSA_ILi32EEEEEENS_12float_e5m2_tENS5_IJSB_llEEENS_12float_e4m3_tENS5_IJlSB_lEEENS4_8TiledMMAINS4_8MMA_AtomIJNS4_10MMA_TraitsINS4_19SM100_MMA_F8F6F4_SSEJSH_SJ_fSE_SE_NS4_17integral_constantINS4_4UMMA5MajorELSR_1EEENSP_ISR_LSR_0EEENSP_INSQ_7ScaleInELSU_0EEESV_EEEEEENS4_6LayoutISC_NS5_IJNSA_ILi0EEESZ_SZ_EEEEENS5_IJNS4_10UnderscoreES12_S12_EEEEENS4_13SM90_TMA_LOADENS4_14ComposedLayoutINS4_7SwizzleILi3ELi4ELi3EEENS4_18smem_ptr_flag_bitsILi8EEENSY_INS5_IJSE_NSA_ILi8EEEEEENS5_IJSB_SE_EEEEEEEvNS4_8identityES15_NS16_INS17_ILi1ELi4ELi3EEES1A_NSY_INS5_IJS1B_SF_EEENS5_IJSF_SB_EEEEEEEvS1G_EENS_8epilogue10collective18CollectiveEpilogueINS1N_23Sm100TmaWarpSpecializedILi2ELi2ELi64ELb0ELb0EEEJSG_NS5_IJNSY_ISE_SB_EENSY_INSA_ILi64EEESB_EEEEESH_SK_SH_SK_NS1N_6fusion15FusionCallbacksIS1R_NS1W_17LinearCombinationISH_fSH_fLNS_15FloatRoundStyleE2EEESG_S1V_JEEENS4_5SM1004TMEM4LOAD26SM100_TMEM_LOAD_32dp32b64xES15_NS16_INS17_ILi2ELi4ELi3EEES1A_NSY_INS5_IJS1B_S1T_EEENS5_IJS1T_SB_EEEEEEENS4_39AutoVectorizingCopyWithAssumedAlignmentILi128EEENS4_14SM90_TMA_STOREES2A_S2C_S2C_EEEvvEEEEvNT_6ParamsE)
        /*0d48*/ 	.short	0x0380
        /*0d4a*/ 	.short	0x0800


	//----- nvinfo : EIATTR_SW_WAR
	.align		4
.L_55:
        /*0d4c*/ 	.byte	0x04, 0x36
        /*0d4e*/ 	.short	(.L_57 - .L_56)
.L_56:
        /*0d50*/ 	.word	0x00000008
.L_57:


//--------------------- .nv.callgraph             --------------------------
	.section	.nv.callgraph,"",@"SHT_CUDA_CALLGRAPH"
	.align	4
	.sectionentsize	8
	.align		4
        /*0000*/ 	.word	0x00000000
	.align		4
        /*0004*/ 	.word	0xffffffff
	.align		4
        /*0008*/ 	.word	index@(_ZN7cutlass13device_kernelINS_4gemm6kernel13GemmUniversalIN4cute5tupleIJiiiiEEENS1_10collective13CollectiveMmaINS1_35MainloopSm100TmaUmmaWarpSpecializedILi24ELi2ELi4ENS5_IJNS4_1CILi1EEESB_SB_EEEEENS5_IJNSA_ILi128EEESE_NSA_ILi32EEEEEENS_12float_e5m2_tENS5_IJSB_llEEENS_12float_e4m3_tENS5_IJlSB_lEEENS4_8TiledMMAINS4_8MMA_AtomIJNS4_10MMA_TraitsINS4_19SM100_MMA_F8F6F4_SSEJSH_SJ_fSE_SE_NS4_17integral_constantINS4_4UMMA5MajorELSR_1EEENSP_ISR_LSR_0EEENSP_INSQ_7ScaleInELSU_0EEESV_EEEEEENS4_6LayoutISC_NS5_IJNSA_ILi0EEESZ_SZ_EEEEENS5_IJNS4_10UnderscoreES12_S12_EEEEENS4_13SM90_TMA_LOADENS4_14ComposedLayoutINS4_7SwizzleILi3ELi4ELi3EEENS4_18smem_ptr_flag_bitsILi8EEENSY_INS5_IJSE_NSA_ILi8EEEEEENS5_IJSB_SE_EEEEEEEvNS4_8identityES15_NS16_INS17_ILi1ELi4ELi3EEES1A_NSY_INS5_IJS1B_SF_EEENS5_IJSF_SB_EEEEEEEvS1G_EENS_8epilogue10collective18CollectiveEpilogueINS1N_23Sm100TmaWarpSpecializedILi2ELi2ELi64ELb0ELb0EEEJSG_NS5_IJNSY_ISE_SB_EENSY_INSA_ILi64EEESB_EEEEESH_SK_SH_SK_NS1N_6fusion15FusionCallbacksIS1R_NS1W_17LinearCombinationISH_fSH_fLNS_15FloatRoundStyleE2EEESG_S1V_JEEENS4_5SM1004TMEM4LOAD26SM100_TMEM_LOAD_32dp32b64xES15_NS16_INS17_ILi2ELi4ELi3EEES1A_NSY_INS5_IJS1B_S1T_EEENS5_IJS1T_SB_EEEEEEENS4_39AutoVectorizingCopyWithAssumedAlignmentILi128EEENS4_14SM90_TMA_STOREES2A_S2C_S2C_EEEvvEEEEvNT_6ParamsE)
	.align		4
        /*000c*/ 	.word	index@(__assertfail)
	.align		4
        /*0010*/ 	.word	0x00000000
	.align		4
        /*0014*/ 	.word	0xfffffffe
	.align		4
        /*0018*/ 	.word	0x00000000
	.align		4
        /*001c*/ 	.word	0xfffffffd
	.align		4
        /*0020*/ 	.word	0x00000000
	.align		4
        /*0024*/ 	.word	0xfffffffc


//--------------------- .nv.constant4             --------------------------
	.section	.nv.constant4,"a",@progbits
	.align	8
	.align		8
.nv.constant4:
        /*0000*/ 	.dword	__assertfail
	.align		8
        /*0008*/ 	.dword	__unnamed_1
	.align		8
        /*0010*/ 	.dword	__unnamed_2
	.align		8
        /*0018*/ 	.dword	_ZN40_INTERNAL_31e7fcca_4_k_cu_c134ef1d_190854cuda3std3__45__cpo5beginE
	.align		8
        /*0020*/ 	.dword	_ZN40_INTERNAL_31e7fcca_4_k_cu_c134ef1d_190854cuda3std3__45__cpo3endE
	.align		8
        /*0028*/ 	.dword	_ZN40_INTERNAL_31e7fcca_4_k_cu_c134ef1d_190854cuda3std3__45__cpo6cbeginE
	.align		8
        /*0030*/ 	.dword	_ZN40_INTERNAL_31e7fcca_4_k_cu_c134ef1d_190854cuda3std3__45__cpo4cendE
	.align		8
        /*0038*/ 	.dword	_ZN40_INTERNAL_31e7fcca_4_k_cu_c134ef1d_190854cuda3std3__442_GLOBAL__N__31e7fcca_4_k_cu_c134ef1d_190856ignoreE
	.align		8
        /*0040*/ 	.dword	_ZN40_INTERNAL_31e7fcca_4_k_cu_c134ef1d_190854cuda3std3__419piecewise_constructE
	.align		8
        /*0048*/ 	.dword	_ZN40_INTERNAL_31e7fcca_4_k_cu_c134ef1d_190854cuda3std3__48in_placeE
	.align		8
        /*0050*/ 	.dword	_ZN40_INTERNAL_31e7fcca_4_k_cu_c134ef1d_190854cuda3std6ranges3__45__cpo4swapE
	.align		8
        /*0058*/ 	.dword	_ZN40_INTERNAL_31e7fcca_4_k_cu_c134ef1d_190854cuda3std6ranges3__45__cpo9iter_moveE
	.align		8
        /*0060*/ 	.dword	_ZN40_INTERNAL_31e7fcca_4_k_cu_c134ef1d_190854cute7productE
	.align		8
        /*0068*/ 	.dword	_ZN40_INTERNAL_31e7fcca_4_k_cu_c134ef1d_190854cute1_E
	.align		8
        /*0070*/ 	.dword	$str$25
	.align		8
        /*0078*/ 	.dword	$str$26
	.align		8
        /*0080*/ 	.dword	$str$27
	.align		8
        /*0088*/ 	.dword	$str$28


//--------------------- .text._ZN7cutlass13device_kernelINS_4gemm6kernel13GemmUniversalIN4cute5tupleIJiiiiEEENS1_10collective13CollectiveMmaINS1_35MainloopSm100TmaUmmaWarpSpecializedILi24ELi2ELi4ENS5_IJNS4_1CILi1EEESB_SB_EEEEENS5_IJNSA_ILi128EEESE_NSA_ILi32EEEEEENS_12float_e5m2_tENS5_IJSB_llEEENS_12float_e4m3_tENS5_IJlSB_lEEENS4_8TiledMMAINS4_8MMA_AtomIJNS4_10MMA_TraitsINS4_19SM100_MMA_F8F6F4_SSEJSH_SJ_fSE_SE_NS4_17integral_constantINS4_4UMMA5MajorELSR_1EEENSP_ISR_LSR_0EEENSP_INSQ_7ScaleInELSU_0EEESV_EEEEEENS4_6LayoutISC_NS5_IJNSA_ILi0EEESZ_SZ_EEEEENS5_IJNS4_10UnderscoreES12_S12_EEEEENS4_13SM90_TMA_LOADENS4_14ComposedLayoutINS4_7SwizzleILi3ELi4ELi3EEENS4_18smem_ptr_flag_bitsILi8EEENSY_INS5_IJSE_NSA_ILi8EEEEEENS5_IJSB_SE_EEEEEEEvNS4_8identityES15_NS16_INS17_ILi1ELi4ELi3EEES1A_NSY_INS5_IJS1B_SF_EEENS5_IJSF_SB_EEEEEEEvS1G_EENS_8epilogue10collective18CollectiveEpilogueINS1N_23Sm100TmaWarpSpecializedILi2ELi2ELi64ELb0ELb0EEEJSG_NS5_IJNSY_ISE_SB_EENSY_INSA_ILi64EEESB_EEEEESH_SK_SH_SK_NS1N_6fusion15FusionCallbacksIS1R_NS1W_17LinearCombinationISH_fSH_fLNS_15FloatRoundStyleE2EEESG_S1V_JEEENS4_5SM1004TMEM4LOAD26SM100_TMEM_LOAD_32dp32b64xES15_NS16_INS17_ILi2ELi4ELi3EEES1A_NSY_INS5_IJS1B_S1T_EEENS5_IJS1T_SB_EEEEEEENS4_39AutoVectorizingCopyWithAssumedAlignmentILi128EEENS4_14SM90_TMA_STOREES2A_S2C_S2C_EEEvvEEEEvNT_6ParamsE --------------------------
	.section	.text._ZN7cutlass13device_kernelINS_4gemm6kernel13GemmUniversalIN4cute5tupleIJiiiiEEENS1_10collective13CollectiveMmaINS1_35MainloopSm100TmaUmmaWarpSpecializedILi24ELi2ELi4ENS5_IJNS4_1CILi1EEESB_SB_EEEEENS5_IJNSA_ILi128EEESE_NSA_ILi32EEEEEENS_12float_e5m2_tENS5_IJSB_llEEENS_12float_e4m3_tENS5_IJlSB_lEEENS4_8TiledMMAINS4_8MMA_AtomIJNS4_10MMA_TraitsINS4_19SM100_MMA_F8F6F4_SSEJSH_SJ_fSE_SE_NS4_17integral_constantINS4_4UMMA5MajorELSR_1EEENSP_ISR_LSR_0EEENSP_INSQ_7ScaleInELSU_0EEESV_EEEEEENS4_6LayoutISC_NS5_IJNSA_ILi0EEESZ_SZ_EEEEENS5_IJNS4_10UnderscoreES12_S12_EEEEENS4_13SM90_TMA_LOADENS4_14ComposedLayoutINS4_7SwizzleILi3ELi4ELi3EEENS4_18smem_ptr_flag_bitsILi8EEENSY_INS5_IJSE_NSA_ILi8EEEEEENS5_IJSB_SE_EEEEEEEvNS4_8identityES15_NS16_INS17_ILi1ELi4ELi3EEES1A_NSY_INS5_IJS1B_SF_EEENS5_IJSF_SB_EEEEEEEvS1G_EENS_8epilogue10collective18CollectiveEpilogueINS1N_23Sm100TmaWarpSpecializedILi2ELi2ELi64ELb0ELb0EEEJSG_NS5_IJNSY_ISE_SB_EENSY_INSA_ILi64EEESB_EEEEESH_SK_SH_SK_NS1N_6fusion15FusionCallbacksIS1R_NS1W_17LinearCombinationISH_fSH_fLNS_15FloatRoundStyleE2EEESG_S1V_JEEENS4_5SM1004TMEM4LOAD26SM100_TMEM_LOAD_32dp32b64xES15_NS16_INS17_ILi2ELi4ELi3EEES1A_NSY_INS5_IJS1B_S1T_EEENS5_IJS1T_SB_EEEEEEENS4_39AutoVectorizingCopyWithAssumedAlignmentILi128EEENS4_14SM90_TMA_STOREES2A_S2C_S2C_EEEvvEEEEvNT_6ParamsE,"ax",@progbits
	.align	128
.text._ZN7cutlass13device_kernelINS_4gemm6kernel13GemmUniversalIN4cute5tupleIJiiiiEEENS1_10collective13CollectiveMmaINS1_35MainloopSm100TmaUmmaWarpSpecializedILi24ELi2ELi4ENS5_IJNS4_1CILi1EEESB_SB_EEEEENS5_IJNSA_ILi128EEESE_NSA_ILi32EEEEEENS_12float_e5m2_tENS5_IJSB_llEEENS_12float_e4m3_tENS5_IJlSB_lEEENS4_8TiledMMAINS4_8MMA_AtomIJNS4_10MMA_TraitsINS4_19SM100_MMA_F8F6F4_SSEJSH_SJ_fSE_SE_NS4_17integral_constantINS4_4UMMA5MajorELSR_1EEENSP_ISR_LSR_0EEENSP_INSQ_7ScaleInELSU_0EEESV_EEEEEENS4_6LayoutISC_NS5_IJNSA_ILi0EEESZ_SZ_EEEEENS5_IJNS4_10UnderscoreES12_S12_EEEEENS4_13SM90_TMA_LOADENS4_14ComposedLayoutINS4_7SwizzleILi3ELi4ELi3EEENS4_18smem_ptr_flag_bitsILi8EEENSY_INS5_IJSE_NSA_ILi8EEEEEENS5_IJSB_SE_EEEEEEEvNS4_8identityES15_NS16_INS17_ILi1ELi4ELi3EEES1A_NSY_INS5_IJS1B_SF_EEENS5_IJSF_SB_EEEEEEEvS1G_EENS_8epilogue10collective18CollectiveEpilogueINS1N_23Sm100TmaWarpSpecializedILi2ELi2ELi64ELb0ELb0EEEJSG_NS5_IJNSY_ISE_SB_EENSY_INSA_ILi64EEESB_EEEEESH_SK_SH_SK_NS1N_6fusion15FusionCallbacksIS1R_NS1W_17LinearCombinationISH_fSH_fLNS_15FloatRoundStyleE2EEESG_S1V_JEEENS4_5SM1004TMEM4LOAD26SM100_TMEM_LOAD_32dp32b64xES15_NS16_INS17_ILi2ELi4ELi3EEES1A_NSY_INS5_IJS1B_S1T_EEENS5_IJS1T_SB_EEEEEEENS4_39AutoVectorizingCopyWithAssumedAlignmentILi128EEENS4_14SM90_TMA_STOREES2A_S2C_S2C_EEEvvEEEEvNT_6ParamsE:
        .type           _ZN7cutlass13device_kernelINS_4gemm6kernel13GemmUniversalIN4cute5tupleIJiiiiEEENS1_10collective13CollectiveMmaINS1_35MainloopSm100TmaUmmaWarpSpecializedILi24ELi2ELi4ENS5_IJNS4_1CILi1EEESB_SB_EEEEENS5_IJNSA_ILi128EEESE_NSA_ILi32EEEEEENS_12float_e5m2_tENS5_IJSB_llEEENS_12float_e4m3_tENS5_IJlSB_lEEENS4_8TiledMMAINS4_8MMA_AtomIJNS4_10MMA_TraitsINS4_19SM100_MMA_F8F6F4_SSEJSH_SJ_fSE_SE_NS4_17integral_constantINS4_4UMMA5MajorELSR_1EEENSP_ISR_LSR_0EEENSP_INSQ_7ScaleInELSU_0EEESV_EEEEEENS4_6LayoutISC_NS5_IJNSA_ILi0EEESZ_SZ_EEEEENS5_IJNS4_10UnderscoreES12_S12_EEEEENS4_13SM90_TMA_LOADENS4_14ComposedLayoutINS4_7SwizzleILi3ELi4ELi3EEENS4_18smem_ptr_flag_bitsILi8EEENSY_INS5_IJSE_NSA_ILi8EEEEEENS5_IJSB_SE_EEEEEEEvNS4_8identityES15_NS16_INS17_ILi1ELi4ELi3EEES1A_NSY_INS5_IJS1B_SF_EEENS5_IJSF_SB_EEEEEEEvS1G_EENS_8epilogue10collective18CollectiveEpilogueINS1N_23Sm100TmaWarpSpecializedILi2ELi2ELi64ELb0ELb0EEEJSG_NS5_IJNSY_ISE_SB_EENSY_INSA_ILi64EEESB_EEEEESH_SK_SH_SK_NS1N_6fusion15FusionCallbacksIS1R_NS1W_17LinearCombinationISH_fSH_fLNS_15FloatRoundStyleE2EEESG_S1V_JEEENS4_5SM1004TMEM4LOAD26SM100_TMEM_LOAD_32dp32b64xES15_NS16_INS17_ILi2ELi4ELi3EEES1A_NSY_INS5_IJS1B_S1T_EEENS5_IJS1T_SB_EEEEEEENS4_39AutoVectorizingCopyWithAssumedAlignmentILi128EEENS4_14SM90_TMA_STOREES2A_S2C_S2C_EEEvvEEEEvNT_6ParamsE,@function
        .size           _ZN7cutlass13device_kernelINS_4gemm6kernel13GemmUniversalIN4cute5tupleIJiiiiEEENS1_10collective13CollectiveMmaINS1_35MainloopSm100TmaUmmaWarpSpecializedILi24ELi2ELi4ENS5_IJNS4_1CILi1EEESB_SB_EEEEENS5_IJNSA_ILi128EEESE_NSA_ILi32EEEEEENS_12float_e5m2_tENS5_IJSB_llEEENS_12float_e4m3_tENS5_IJlSB_lEEENS4_8TiledMMAINS4_8MMA_AtomIJNS4_10MMA_TraitsINS4_19SM100_MMA_F8F6F4_SSEJSH_SJ_fSE_SE_NS4_17integral_constantINS4_4UMMA5MajorELSR_1EEENSP_ISR_LSR_0EEENSP_INSQ_7ScaleInELSU_0EEESV_EEEEEENS4_6LayoutISC_NS5_IJNSA_ILi0EEESZ_SZ_EEEEENS5_IJNS4_10UnderscoreES12_S12_EEEEENS4_13SM90_TMA_LOADENS4_14ComposedLayoutINS4_7SwizzleILi3ELi4ELi3EEENS4_18smem_ptr_flag_bitsILi8EEENSY_INS5_IJSE_NSA_ILi8EEEEEENS5_IJSB_SE_EEEEEEEvNS4_8identityES15_NS16_INS17_ILi1ELi4ELi3EEES1A_NSY_INS5_IJS1B_SF_EEENS5_IJSF_SB_EEEEEEEvS1G_EENS_8epilogue10collective18CollectiveEpilogueINS1N_23Sm100TmaWarpSpecializedILi2ELi2ELi64ELb0ELb0EEEJSG_NS5_IJNSY_ISE_SB_EENSY_INSA_ILi64EEESB_EEEEESH_SK_SH_SK_NS1N_6fusion15FusionCallbacksIS1R_NS1W_17LinearCombinationISH_fSH_fLNS_15FloatRoundStyleE2EEESG_S1V_JEEENS4_5SM1004TMEM4LOAD26SM100_TMEM_LOAD_32dp32b64xES15_NS16_INS17_ILi2ELi4ELi3EEES1A_NSY_INS5_IJS1B_S1T_EEENS5_IJS1T_SB_EEEEEEENS4_39AutoVectorizingCopyWithAssumedAlignmentILi128EEENS4_14SM90_TMA_STOREES2A_S2C_S2C_EEEvvEEEEvNT_6ParamsE,(.L_x_204 - _ZN7cutlass13device_kernelINS_4gemm6kernel13GemmUniversalIN4cute5tupleIJiiiiEEENS1_10collective13CollectiveMmaINS1_35MainloopSm100TmaUmmaWarpSpecializedILi24ELi2ELi4ENS5_IJNS4_1CILi1EEESB_SB_EEEEENS5_IJNSA_ILi128EEESE_NSA_ILi32EEEEEENS_12float_e5m2_tENS5_IJSB_llEEENS_12float_e4m3_tENS5_IJlSB_lEEENS4_8TiledMMAINS4_8MMA_AtomIJNS4_10MMA_TraitsINS4_19SM100_MMA_F8F6F4_SSEJSH_SJ_fSE_SE_NS4_17integral_constantINS4_4UMMA5MajorELSR_1EEENSP_ISR_LSR_0EEENSP_INSQ_7ScaleInELSU_0EEESV_EEEEEENS4_6LayoutISC_NS5_IJNSA_ILi0EEESZ_SZ_EEEEENS5_IJNS4_10UnderscoreES12_S12_EEEEENS4_13SM90_TMA_LOADENS4_14ComposedLayoutINS4_7SwizzleILi3ELi4ELi3EEENS4_18smem_ptr_flag_bitsILi8EEENSY_INS5_IJSE_NSA_ILi8EEEEEENS5_IJSB_SE_EEEEEEEvNS4_8identityES15_NS16_INS17_ILi1ELi4ELi3EEES1A_NSY_INS5_IJS1B_SF_EEENS5_IJSF_SB_EEEEEEEvS1G_EENS_8epilogue10collective18CollectiveEpilogueINS1N_23Sm100TmaWarpSpecializedILi2ELi2ELi64ELb0ELb0EEEJSG_NS5_IJNSY_ISE_SB_EENSY_INSA_ILi64EEESB_EEEEESH_SK_SH_SK_NS1N_6fusion15FusionCallbacksIS1R_NS1W_17LinearCombinationISH_fSH_fLNS_15FloatRoundStyleE2EEESG_S1V_JEEENS4_5SM1004TMEM4LOAD26SM100_TMEM_LOAD_32dp32b64xES15_NS16_INS17_ILi2ELi4ELi3EEES1A_NSY_INS5_IJS1B_S1T_EEENS5_IJS1T_SB_EEEEEEENS4_39AutoVectorizingCopyWithAssumedAlignmentILi128EEENS4_14SM90_TMA_STOREES2A_S2C_S2C_EEEvvEEEEvNT_6ParamsE)
        .other          _ZN7cutlass13device_kernelINS_4gemm6kernel13GemmUniversalIN4cute5tupleIJiiiiEEENS1_10collective13CollectiveMmaINS1_35MainloopSm100TmaUmmaWarpSpecializedILi24ELi2ELi4ENS5_IJNS4_1CILi1EEESB_SB_EEEEENS5_IJNSA_ILi128EEESE_NSA_ILi32EEEEEENS_12float_e5m2_tENS5_IJSB_llEEENS_12float_e4m3_tENS5_IJlSB_lEEENS4_8TiledMMAINS4_8MMA_AtomIJNS4_10MMA_TraitsINS4_19SM100_MMA_F8F6F4_SSEJSH_SJ_fSE_SE_NS4_17integral_constantINS4_4UMMA5MajorELSR_1EEENSP_ISR_LSR_0EEENSP_INSQ_7ScaleInELSU_0EEESV_EEEEEENS4_6LayoutISC_NS5_IJNSA_ILi0EEESZ_SZ_EEEEENS5_IJNS4_10UnderscoreES12_S12_EEEEENS4_13SM90_TMA_LOADENS4_14ComposedLayoutINS4_7SwizzleILi3ELi4ELi3EEENS4_18smem_ptr_flag_bitsILi8EEENSY_INS5_IJSE_NSA_ILi8EEEEEENS5_IJSB_SE_EEEEEEEvNS4_8identityES15_NS16_INS17_ILi1ELi4ELi3EEES1A_NSY_INS5_IJS1B_SF_EEENS5_IJSF_SB_EEEEEEEvS1G_EENS_8epilogue10collective18CollectiveEpilogueINS1N_23Sm100TmaWarpSpecializedILi2ELi2ELi64ELb0ELb0EEEJSG_NS5_IJNSY_ISE_SB_EENSY_INSA_ILi64EEESB_EEEEESH_SK_SH_SK_NS1N_6fusion15FusionCallbacksIS1R_NS1W_17LinearCombinationISH_fSH_fLNS_15FloatRoundStyleE2EEESG_S1V_JEEENS4_5SM1004TMEM4LOAD26SM100_TMEM_LOAD_32dp32b64xES15_NS16_INS17_ILi2ELi4ELi3EEES1A_NSY_INS5_IJS1B_S1T_EEENS5_IJS1T_SB_EEEEEEENS4_39AutoVectorizingCopyWithAssumedAlignmentILi128EEENS4_14SM90_TMA_STOREES2A_S2C_S2C_EEEvvEEEEvNT_6ParamsE,@"STO_CUDA_ENTRY STV_DEFAULT"
_ZN7cutlass13device_kernelINS_4gemm6kernel13GemmUniversalIN4cute5tupleIJiiiiEEENS1_10collective13CollectiveMmaINS1_35MainloopSm100TmaUmmaWarpSpecializedILi24ELi2ELi4ENS5_IJNS4_1CILi1EEESB_SB_EEEEENS5_IJNSA_ILi128EEESE_NSA_ILi32EEEEEENS_12float_e5m2_tENS5_IJSB_llEEENS_12float_e4m3_tENS5_IJlSB_lEEENS4_8TiledMMAINS4_8MMA_AtomIJNS4_10MMA_TraitsINS4_19SM100_MMA_F8F6F4_SSEJSH_SJ_fSE_SE_NS4_17integral_constantINS4_4UMMA5MajorELSR_1EEENSP_ISR_LSR_0EEENSP_INSQ_7ScaleInELSU_0EEESV_EEEEEENS4_6LayoutISC_NS5_IJNSA_ILi0EEESZ_SZ_EEEEENS5_IJNS4_10UnderscoreES12_S12_EEEEENS4_13SM90_TMA_LOADENS4_14ComposedLayoutINS4_7SwizzleILi3ELi4ELi3EEENS4_18smem_ptr_flag_bitsILi8EEENSY_INS5_IJSE_NSA_ILi8EEEEEENS5_IJSB_SE_EEEEEEEvNS4_8identityES15_NS16_INS17_ILi1ELi4ELi3EEES1A_NSY_INS5_IJS1B_SF_EEENS5_IJSF_SB_EEEEEEEvS1G_EENS_8epilogue10collective18CollectiveEpilogueINS1N_23Sm100TmaWarpSpecializedILi2ELi2ELi64ELb0ELb0EEEJSG_NS5_IJNSY_ISE_SB_EENSY_INSA_ILi64EEESB_EEEEESH_SK_SH_SK_NS1N_6fusion15FusionCallbacksIS1R_NS1W_17LinearCombinationISH_fSH_fLNS_15FloatRoundStyleE2EEESG_S1V_JEEENS4_5SM1004TMEM4LOAD26SM100_TMEM_LOAD_32dp32b64xES15_NS16_INS17_ILi2ELi4ELi3EEES1A_NSY_INS5_IJS1B_S1T_EEENS5_IJS1T_SB_EEEEEEENS4_39AutoVectorizingCopyWithAssumedAlignmentILi128EEENS4_14SM90_TMA_STOREES2A_S2C_S2C_EEEvvEEEEvNT_6ParamsE:
[----:B------:R-:W1:Y:S01]  /*0000*/  LDC R1, c[0x0][0x37c] ;  /* 0x0000df00ff017b82 */ /* 0x000e620000000800 */
[----:B------:R-:W2:Y:S01]  /*0010*/  S2R R189, SR_TID.X ;  /* 0x0000000000bd7919 */ /* 0x000ea20000002100 */
[----:B------:R-:W3:Y:S01]  /*0020*/  LDCU.64 UR4, c[0x0][0x890] ;  /* 0x00011200ff0477ac */ /* 0x000ee20008000a00 */
[----:B------:R-:W-:Y:S02]  /*0030*/  PRMT R171, RZ, 0x7610, R171 ;  /* 0x00007610ffab7816 */ /* 0x000fe400000000ab */
[----:B------:R-:W-:Y:S01]  /*0040*/  ELECT P5, URZ, PT ;  /* 0x0000000000ff782f */ /* 0x000fe200038a0000 */
[----:B------:R-:W4:Y:S01]  /*0050*/  LDCU.64 UR46, c[0x0][0x358] ;  /* 0x00006b00ff2e77ac */ /* 0x000f220008000a00 */
[----:B---3--:R-:W-:-:S04]  /*0060*/  UISETP.NE.U32.AND UP0, UPT, UR4, URZ, UPT ;  /* 0x000000ff0400728c */ /* 0x008fc8000bf05070 */
[----:B------:R-:W-:Y:S01]  /*0070*/  UISETP.NE.AND.EX UP0, UPT, UR5, URZ, UPT, UP0 ;  /* 0x000000ff0500728c */ /* 0x000fe2000bf05300 */
[----:B--2---:R-:W-:-:S05]  /*0080*/  SHF.R.U32.HI R173, RZ, 0x5, R189 ;  /* 0x00000005ffad7819 */ /* 0x004fca00000116bd */
[----:B------:R-:W2:Y:S02]  /*0090*/  SHFL.IDX PT, R0, R173, RZ, 0x1f ;  /* 0x00001fffad007589 */ /* 0x000ea400000e0000 */
[----:B--2---:R-:W-:Y:S01]  /*00a0*/  R2UR UR8, R0 ;  /* 0x00000000000872ca */ /* 0x004fe200000e0000 */
[----:B-1--4-:R-:W-:-:S14]  /*00b0*/  BRA.U UP0, `(.L_x_0) ;  /* 0x00000001002c7547 */ /* 0x012fdc000b800000 */
[----:B------:R-:W1:Y:S02]  /*00c0*/  LDCU.64 UR6, c[0x0][0x888] ;  /* 0x00011100ff0677ac */ /* 0x000e640008000a00 */
[----:B-1----:R-:W-:-:S04]  /*00d0*/  UISETP.NE.U32.AND UP0, UPT, UR6, URZ, UPT ;  /* 0x000000ff0600728c */ /* 0x002fc8000bf05070 */
[----:B------:R-:W-:-:S09]  /*00e0*/  UISETP.NE.AND.EX UP0, UPT, UR7, URZ, UPT, UP0 ;  /* 0x000000ff0700728c */ /* 0x000fd2000bf05300 */
[----:B------:R-:W-:Y:S05]  /*00f0*/  BRA.U !UP0, `(.L_x_1) ;  /* 0x0000000108107547 */ /* 0x000fea000b800000 */
[----:B------:R-:W1:Y:S02]  /*0100*/  LDC.64 R2, c[0x0][0x888] ;  /* 0x00022200ff027b82 */ /* 0x000e640000000a00 */
[----:B-1----:R1:W5:Y:S01]  /*0110*/  LDG.E R81, desc[UR46][R2.64] ;  /* 0x0000002e02517981 */ /* 0x002362000c1e1900 */
[----:B------:R-:W-:Y:S01]  /*0120*/  HFMA2 R171, -RZ, RZ, 0, 5.9604644775390625e-08 ;  /* 0x00000001ffab7431 */ /* 0x000fe200000001ff */
[----:B------:R-:W-:Y:S05]  /*0130*/  BRA `(.L_x_0) ;  /* 0x00000000000c7947 */ /* 0x000fea0003800000 */
.L_x_1:
[----:B------:R-:W1:Y:S01]  /*0140*/  LDCU UR6, c[0x0][0x880] ;  /* 0x00011000ff0677ac */ /* 0x000e620008000800 */
[----:B------:R-:W-:Y:S01]  /*0150*/  HFMA2 R171, -RZ, RZ, 0, 5.9604644775390625e-08 ;  /* 0x00000001ffab7431 */ /* 0x000fe200000001ff */
[----:B-1----:R-:W-:-:S07]  /*0160*/  MOV R81, UR6 ;  /* 0x0000000600517c02 */ /* 0x002fce0008000f00 */
.L_x_0:
[----:B------:R-:W2:Y:S02]  /*0170*/  LDCU.64 UR6, c[0x0][0x8b0] ;  /* 0x00011600ff0677ac */ /* 0x000ea40008000a00 */
[----:B--2---:R-:W-:-:S04]  /*0180*/  UISETP.NE.U32.AND UP0, UPT, UR6, URZ, UPT ;  /* 0x000000ff0600728c */ /* 0x004fc8000bf05070 */
[----:B------:R-:W-:-:S09]  /*0190*/  UISETP.NE.AND.EX UP0, UPT, UR7, URZ, UPT, UP0 ;  /* 0x000000ff0700728c */ /* 0x000fd2000bf05300 */
[----:B------:R-:W-:Y:S05]  /*01a0*/  BRA.U UP0, `(.L_x_2) ;  /* 0x0000000100247547 */ /* 0x000fea000b800000 */
[----:B------:R-:W2:Y:S02]  /*01b0*/  LDCU.64 UR6, c[0x0][0x8a8] ;  /* 0x00011500ff0677ac */ /* 0x000ea40008000a00 */
[----:B--2---:R-:W-:-:S04]  /*01c0*/  UISETP.NE.U32.AND UP0, UPT, UR6, URZ, UPT ;  /* 0x000000ff0600728c */ /* 0x004fc8000bf05070 */
[----:B------:R-:W-:-:S09]  /*01d0*/  UISETP.NE.AND.EX UP0, UPT, UR7, URZ, UPT, UP0 ;  /* 0x000000ff0700728c */ /* 0x000fd2000bf05300 */
[----:B------:R-:W-:Y:S05]  /*01e0*/  BRA.U !UP0, `(.L_x_3) ;  /* 0x00000001080c7547 */ /* 0x000fea000b800000 */
[----:B------:R-:W2:Y:S02]  /*01f0*/  LDC.64 R78, c[0x0][0x8a8] ;  /* 0x00022a00ff4e7b82 */ /* 0x000ea40000000a00 */
[----:B--2---:R2:W5:Y:S01]  /*0200*/  LDG.E R78, desc[UR46][R78.64] ;  /* 0x0000002e4e4e7981 */ /* 0x004562000c1e1900 */
[----:B------:R-:W-:Y:S05]  /*0210*/  BRA `(.L_x_2) ;  /* 0x0000000000087947 */ /* 0x000fea0003800000 */
.L_x_3:
[----:B------:R-:W2:Y:S02]  /*0220*/  LDCU UR6, c[0x0][0x8a0] ;  /* 0x00011400ff0677ac */ /* 0x000ea40008000800 */
[----:B--2---:R-:W-:Y:S02]  /*0230*/  MOV R78, UR6 ;  /* 0x00000006004e7c02 */ /* 0x004fe40008000f00 */
.L_x_2:
[----:B------:R-:W-:Y:S01]  /*0240*/  IMAD.U32 R0, RZ, RZ, UR8 ;  /* 0x00000008ff007e24 */ /* 0x000fe2000f8e00ff */
[----:B------:R-:W-:Y:S04]  /*0250*/  BSSY.RECONVERGENT B0, `(.L_x_4) ;  /* 0x000000c000007945 */ /* 0x000fe80003800200 */
[C---:B------:R-:W-:Y:S02]  /*0260*/  ISETP.NE.OR P1, PT, R0.reuse, 0x1, !P5 ;  /* 0x000000010000780c */ /* 0x040fe40006f25670 */
[----:B------:R-:W-:-:S11]  /*0270*/  ISETP.NE.OR P0, PT, R0, 0x3, !P5 ;  /* 0x000000030000780c */ /* 0x000fd60006f05670 */
[----:B------:R-:W-:Y:S05]  /*0280*/  @P1 BRA `(.L_x_5) ;  /* 0x0000000000201947 */ /* 0x000fea0003800000 */
[----:B------:R-:W3:Y:S02]  /*0290*/  LDCU.64 UR6, c[0x0][0x348] ;  /* 0x00006900ff0677ac */ /* 0x000ee40008000a00 */
[----:B---3--:R-:W-:Y:S02]  /*02a0*/  UIADD3 UR10, UP1, UPT, UR6, 0x80, URZ ;  /* 0x00000080060a7890 */ /* 0x008fe4000ff3e0ff */
[----:B------:R-:W-:Y:S02]  /*02b0*/  UIADD3 UR6, UP0, UPT, UR6, 0x180, URZ ;  /* 0x0000018006067890 */ /* 0x000fe4000ff1e0ff */
[----:B------:R-:W-:Y:S02]  /*02c0*/  UIADD3.X UR11, UPT, UPT, URZ, UR7, URZ, UP1, !UPT ;  /* 0x00000007ff0b7290 */ /* 0x000fe40008ffe4ff */
[----:B------:R-:W-:-:S07]  /*02d0*/  UIADD3.X UR7, UPT, UPT, URZ, UR7, URZ, UP0, !UPT ;  /* 0x00000007ff077290 */ /* 0x000fce00087fe4ff */
[----:B------:R3:W-:Y:S02]  /*02e0*/  UTMACCTL.PF [UR10] ;  /* 0x000000000a0079b9 */ /* 0x0007e40008040000 */
[----:B------:R3:W-:Y:S02]  /*02f0*/  UTMACCTL.PF [UR6] ;  /* 0x00000000060079b9 */ /* 0x0007e40008040000 */
[----:B---3--:R-:W-:Y:S01]  /*0300*/  NOP ;  /* 0x0000000000007918 */ /* 0x008fe20000000000 */
.L_x_5:
[----:B------:R-:W-:Y:S05]  /*0310*/  BSYNC.RECONVERGENT B0 ;  /* 0x0000000000007941 */ /* 0x000fea0003800200 */
.L_x_4:
[----:B------:R-:W-:Y:S04]  /*0320*/  BSSY.RECONVERGENT B0, `(.L_x_6) ;  /* 0x000000a000007945 */ /* 0x000fe80003800200 */
        /* <DEDUP_REMOVED lines=9> */
.L_x_7:
[----:B------:R-:W-:Y:S05]  /*03c0*/  BSYNC.RECONVERGENT B0 ;  /* 0x0000000000007941 */ /* 0x000fea0003800200 */
.L_x_6:
[----:B------:R-:W3:Y:S01]  /*03d0*/  LDCU.64 UR6, c[0x0][0x888] ;  /* 0x00011100ff0677ac */ /* 0x000ee20008000a00 */
[----:B------:R-:W-:Y:S02]  /*03e0*/  UISETP.EQ.U32.AND UP1, UPT, UR4, URZ, UPT ;  /* 0x000000ff0400728c */ /* 0x000fe4000bf22070 */
[----:B------:R-:W-:Y:S02]  /*03f0*/  UPLOP3.LUT UP2, UPT, UPT, UPT, UPT, 0x80, 0x8 ;  /* 0x000000000008789c */ /* 0x000fe40003f4f070 */
[----:B---3--:R-:W-:-:S04]  /*0400*/  UISETP.NE.U32.AND UP0, UPT, UR6, URZ, UPT ;  /* 0x000000ff0600728c */ /* 0x008fc8000bf05070 */
[----:B------:R-:W-:-:S04]  /*0410*/  UISETP.NE.AND.EX UP0, UPT, UR7, URZ, UPT, UP0 ;  /* 0x000000ff0700728c */ /* 0x000fc8000bf05300 */
[----:B------:R-:W-:-:S04]  /*0420*/  UISETP.EQ.OR.EX UP3, UPT, UR5, URZ, !UP0, UP1 ;  /* 0x000000ff0500728c */ /* 0x000fc8000c762710 */
[----:B------:R-:W-:-:S05]  /*0430*/  UP2UR UR50, UPR, URZ, 0x8 ;  /* 0x00000008ff327883 */ /* 0x000fca0008000000 */
[----:B------:R-:W-:Y:S07]  /*0440*/  BRA.U !UP3, `(.L_x_8) ;  /* 0x000000010b207547 */ /* 0x000fee000b800000 */
[----:B------:R-:W-:Y:S01]  /*0450*/  UISETP.NE.U32.AND UP2, UPT, UR4, URZ, UPT ;  /* 0x000000ff0400728c */ /* 0x000fe2000bf45070 */
[----:B-----5:R-:W-:Y:S01]  /*0460*/  FSETP.NEU.AND P0, PT, R81, RZ, PT ;  /* 0x000000ff5100720b */ /* 0x020fe20003f0d000 */
[----:B------:R-:W-:Y:S02]  /*0470*/  USEL UR4, URZ, 0xffffffff, UP0 ;  /* 0xffffffffff047887 */ /* 0x000fe40008000000 */
[----:B------:R-:W-:-:S10]  /*0480*/  UISETP.NE.AND.EX UP2, UPT, UR5, URZ, UPT, UP2 ;  /* 0x000000ff0500728c */ /* 0x000fd4000bf45320 */
[----:B------:R-:W-:Y:S01]  /*0490*/  VOTEU.ANY UP1, P0 ;  /* 0x0000000000ff7886 */ /* 0x000fe20000020100 */
[----:B------:R-:W-:-:S04]  /*04a0*/  @!UP2 USEL UR4, URZ, 0xffffffff, UP1 ;  /* 0xffffffffff04a887 */ /* 0x000fc80008800000 */
[----:B------:R-:W-:-:S04]  /*04b0*/  ULOP3.LUT UR4, UR4, 0x1, URZ, 0xc0, !UPT ;  /* 0x0000000104047892 */ /* 0x000fc8000f8ec0ff */
[----:B------:R-:W-:-:S11]  /*04c0*/  UISETP.NE.U32.AND UP2, UPT, UR4, 0x1, UPT ;  /* 0x000000010400788c */ /* 0x000fd6000bf45070 */
.L_x_8:
[----:B-1----:R-:W1:Y:S01]  /*04d0*/  SHFL.IDX PT, R2, R173, RZ, 0x1f ;  /* 0x00001fffad027589 */ /* 0x002e6200000e0000 */
[----:B------:R-:W-:-:S04]  /*04e0*/  UISETP.NE.AND UP1, UPT, UR8, 0x2, UPT ;  /* 0x000000020800788c */ /* 0x000fc8000bf25270 */
[----:B------:R-:W-:Y:S01]  /*04f0*/  USEL UR6, URZ, 0x1, UP1 ;  /* 0x00000001ff067887 */ /* 0x000fe20008800000 */
[----:B-1----:R-:W-:-:S13]  /*0500*/  ISETP.NE.AND P0, PT, R2, RZ, PT ;  /* 0x000000ff0200720c */ /* 0x002fda0003f05270 */
[----:B------:R-:W-:Y:S05]  /*0510*/  @P0 BRA `(.L_x_9) ;  /* 0x0000000000f40947 */ /* 0x000fea0003800000 */
[----:B------:R-:W-:Y:S01]  /*0520*/  ELECT P0, URZ, PT ;  /* 0x0000000000ff782f */ /* 0x000fe20003800000 */
[----:B------:R-:W-:-:S12]  /*0530*/  BSSY.RECONVERGENT B0, `(.L_x_9) ;  /* 0x000003b000007945 */ /* 0x000fd80003800200 */
[----:B------:R-:W-:Y:S05]  /*0540*/  @!P0 BRA `(.L_x_10) ;  /* 0x0000000000e48947 */ /* 0x000fea0003800000 */
[----:B------:R-:W1:Y:S01]  /*0550*/  S2UR UR5, SR_CgaCtaId ;  /* 0x00000000000579c3 */ /* 0x000e620000008800 */
[----:B------:R-:W-:Y:S01]  /*0560*/  UMOV UR7, 0x400 ;  /* 0x0000040000077882 */ /* 0x000fe20000000000 */
[----:B------:R-:W-:Y:S02]  /*0570*/  UMOV UR4, 0x1 ;  /* 0x0000000100047882 */ /* 0x000fe40000000000 */
[----:B------:R-:W-:-:S04]  /*0580*/  UIADD3 UR10, UPT, UPT, -UR4, 0x100000, URZ ;  /* 0x00100000040a7890 */ /* 0x000fc8000fffe1ff */
[----:B------:R-:W-:Y:S02]  /*0590*/  USHF.L.U32 UR11, UR10, 0xb, URZ ;  /* 0x0000000b0a0b7899 */ /* 0x000fe400080006ff */
[----:B------:R-:W-:Y:S02]  /*05a0*/  USHF.L.U32 UR10, UR10, 0x1, URZ ;  /* 0x000000010a0a7899 */ /* 0x000fe400080006ff */
[----:B-1----:R-:W-:Y:S01]  /*05b0*/  ULEA UR5, UR5, UR7, 0x18 ;  /* 0x0000000705057291 */ /* 0x002fe2000f8ec0ff */
[----:B------:R-:W1:Y:S11]  /*05c0*/  FENCE.VIEW.ASYNC.S ;  /* 0x00000000000073c6 */ /* 0x000e760000000000 */
[----:B-1----:R1:W3:Y:S01]  /*05d0*/  SYNCS.EXCH.64 URZ, [UR5], UR10 ;  /* 0x0000000a05ff75b2 */ /* 0x0022e20008000100 */
[----:B------:R1:W4:Y:S01]  /*05e0*/  SYNCS.EXCH.64 URZ, [UR5+0xc0], UR10 ;  /* 0x0000c00a05ff75b2 */ /* 0x0003220008000100 */
[----:B------:R1:W1:Y:S01]  /*05f0*/  SYNCS.EXCH.64 URZ, [UR5+0x8], UR10 ;  /* 0x0000080a05ff75b2 */ /* 0x0002620008000100 */
        /* <DEDUP_REMOVED lines=45> */
[----:B---34-:R-:W-:Y:S01]  /*08d0*/  NOP ;  /* 0x0000000000007918 */ /* 0x018fe20000000000 */
.L_x_10:
[----:B-1----:R-:W-:Y:S05]  /*08e0*/  BSYNC.RECONVERGENT B0 ;  /* 0x0000000000007941 */ /* 0x002fea0003800200 */
.L_x_9:
[----:B------:R-:W1:Y:S01]  /*08f0*/  SHFL.IDX PT, R2, R173, RZ, 0x1f ;  /* 0x00001fffad027589 */ /* 0x000e6200000e0000 */
[----:B------:R-:W-:Y:S01]  /*0900*/  NOP ;  /* 0x0000000000007918 */ /* 0x000fe20000000000 */
[----:B-1----:R-:W-:-:S13]  /*0910*/  ISETP.NE.AND P0, PT, R2, 0x1, PT ;  /* 0x000000010200780c */ /* 0x002fda0003f05270 */
[----:B------:R-:W-:Y:S05]  /*0920*/  @P0 BRA `(.L_x_11) ;  /* 0x0000000000480947 */ /* 0x000fea0003800000 */
[----:B------:R-:W1:Y:S01]  /*0930*/  S2UR UR7, SR_CgaCtaId ;  /* 0x00000000000779c3 */ /* 0x000e620000008800 */
[----:B------:R-:W-:Y:S01]  /*0940*/  UMOV UR9, 0x400 ;  /* 0x0000040000097882 */ /* 0x000fe20000000000 */
[----:B------:R-:W-:Y:S01]  /*0950*/  UMOV UR5, 0x20 ;  /* 0x0000002000057882 */ /* 0x000fe20000000000 */
[----:B------:R-:W-:Y:S01]  /*0960*/  UMOV UR4, 0x80 ;  /* 0x0000008000047882 */ /* 0x000fe20000000000 */
[----:B------:R-:W-:-:S04]  /*0970*/  UIADD3 UR10, UPT, UPT, -UR5, 0x100000, URZ ;  /* 0x00100000050a7890 */ /* 0x000fc8000fffe1ff */
[----:B------:R-:W-:Y:S02]  /*0980*/  USHF.L.U32 UR11, UR10, 0xb, URZ ;  /* 0x0000000b0a0b7899 */ /* 0x000fe400080006ff */
[----:B------:R-:W-:Y:S02]  /*0990*/  USHF.L.U32 UR10, UR10, 0x1, URZ ;  /* 0x000000010a0a7899 */ /* 0x000fe400080006ff */
[----:B------:R-:W-:-:S04]  /*09a0*/  UIADD3 UR4, UPT, UPT, -UR4, 0x100000, URZ ;  /* 0x0010000004047890 */ /* 0x000fc8000fffe1ff */
[----:B------:R-:W-:Y:S02]  /*09b0*/  USHF.L.U32 UR5, UR4, 0xb, URZ ;  /* 0x0000000b04057899 */ /* 0x000fe400080006ff */
[----:B------:R-:W-:Y:S01]  /*09c0*/  USHF.L.U32 UR4, UR4, 0x1, URZ ;  /* 0x0000000104047899 */ /* 0x000fe200080006ff */
[----:B------:R-:W-:Y:S01]  /*09d0*/  ELECT P0, URZ, PT ;  /* 0x0000000000ff782f */ /* 0x000fe20003800000 */
[----:B-1----:R-:W-:Y:S01]  /*09e0*/  ULEA UR7, UR7, UR9, 0x18 ;  /* 0x0000000907077291 */ /* 0x002fe2000f8ec0ff */
[----:B------:R-:W1:Y:S11]  /*09f0*/  FENCE.VIEW.ASYNC.S ;  /* 0x00000000000073c6 */ /* 0x000e760000000000 */
[----:B-1----:R1:W3:Y:S01]  /*0a00*/  SYNCS.EXCH.64 URZ, [UR7+0x180], UR10 ;  /* 0x0001800a07ff75b2 */ /* 0x0022e20008000100 */
[----:B------:R1:W4:Y:S01]  /*0a10*/  SYNCS.EXCH.64 URZ, [UR7+0x190], UR4 ;  /* 0x0001900407ff75b2 */ /* 0x0003220008000100 */
[----:B------:R1:W1:Y:S01]  /*0a20*/  SYNCS.EXCH.64 URZ, [UR7+0x188], UR10 ;  /* 0x0001880a07ff75b2 */ /* 0x0002620008000100 */
[----:B------:R1:W1:Y:S01]  /*0a30*/  SYNCS.EXCH.64 URZ, [UR7+0x198], UR4 ;  /* 0x0001980407ff75b2 */ /* 0x0002620008000100 */
[----:B------:R-:W-:Y:S01]  /*0a40*/  NOP ;  /* 0x0000000000007918 */ /* 0x000fe20000000000 */
.L_x_11:
[----:B------:R-:W2:Y:S01]  /*0a50*/  SHFL.IDX PT, R2, R173, RZ, 0x1f ;  /* 0x00001fffad027589 */ /* 0x000ea200000e0000 */
[----:B------:R-:W-:Y:S01]  /*0a60*/  NOP ;  /* 0x0000000000007918 */ /* 0x000fe20000000000 */
[----:B--2---:R-:W-:-:S13]  /*0a70*/  ISETP.NE.AND P0, PT, R2, 0x3, PT ;  /* 0x000000030200780c */ /* 0x004fda0003f05270 */
[----:B------:R-:W-:Y:S05]  /*0a80*/  @P0 BRA `(.L_x_12) ;  /* 0x0000000000300947 */ /* 0x000fea0003800000 */
[----:B-1----:R-:W1:Y:S01]  /*0a90*/  S2UR UR5, SR_CgaCtaId ;  /* 0x00000000000579c3 */ /* 0x002e620000008800 */
[----:B------:R-:W-:Y:S01]  /*0aa0*/  UMOV UR7, 0x400 ;  /* 0x0000040000077882 */ /* 0x000fe20000000000 */
[----:B------:R-:W-:Y:S01]  /*0ab0*/  UMOV UR4, 0x20 ;  /* 0x0000002000047882 */ /* 0x000fe20000000000 */
[----:B------:R-:W-:Y:S01]  /*0ac0*/  ELECT P0, URZ, PT ;  /* 0x0000000000ff782f */ /* 0x000fe20003800000 */
[----:B------:R-:W-:-:S04]  /*0ad0*/  UIADD3 UR10, UPT, UPT, -UR4, 0x100000, URZ ;  /* 0x00100000040a7890 */ /* 0x000fc8000fffe1ff */
[----:B------:R-:W-:Y:S02]  /*0ae0*/  USHF.L.U32 UR11, UR10, 0xb, URZ ;  /* 0x0000000b0a0b7899 */ /* 0x000fe400080006ff */
[----:B------:R-:W-:Y:S02]  /*0af0*/  USHF.L.U32 UR10, UR10, 0x1, URZ ;  /* 0x000000010a0a7899 */ /* 0x000fe400080006ff */
[----:B-1----:R-:W-:Y:S01]  /*0b00*/  ULEA UR5, UR5, UR7, 0x18 ;  /* 0x0000000705057291 */ /* 0x002fe2000f8ec0ff */
[----:B------:R-:W1:Y:S11]  /*0b10*/  FENCE.VIEW.ASYNC.S ;  /* 0x00000000000073c6 */ /* 0x000e760000000000 */
[----:B-1----:R2:W1:Y:S01]  /*0b20*/  SYNCS.EXCH.64 URZ, [UR5+0x1a0], UR10 ;  /* 0x0001a00a05ff75b2 */ /* 0x0024620008000100 */
[----:B------:R2:W1:Y:S02]  /*0b30*/  SYNCS.EXCH.64 URZ, [UR5+0x1a8], UR10 ;  /* 0x0001a80a05ff75b2 */ /* 0x0004640008000100 */
[----:B--2---:R-:W-:Y:S01]  /*0b40*/  NOP ;  /* 0x0000000000007918 */ /* 0x004fe20000000000 */
.L_x_12:
[----:B------:R-:W2:Y:S01]  /*0b50*/  SHFL.IDX PT, R2, R173, RZ, 0x1f ;  /* 0x00001fffad027589 */ /* 0x000ea200000e0000 */
[----:B------:R-:W-:Y:S01]  /*0b60*/  NOP ;  /* 0x0000000000007918 */ /* 0x000fe20000000000 */
[----:B--2---:R-:W-:-:S13]  /*0b70*/  ISETP.NE.AND P0, PT, R2, 0x4, PT ;  /* 0x000000040200780c */ /* 0x004fda0003f05270 */
[----:B------:R-:W-:Y:S05]  /*0b80*/  @P0 BRA `(.L_x_13) ;  /* 0x00000000004c0947 */ /* 0x000fea0003800000 */
[----:B-1----:R-:W1:Y:S01]  /*0b90*/  S2UR UR5, SR_CgaCtaId ;  /* 0x00000000000579c3 */ /* 0x002e620000008800 */
[----:B------:R-:W-:Y:S01]  /*0ba0*/  UMOV UR9, 0x100 ;  /* 0x0000010000097882 */ /* 0x000fe20000000000 */
[----:B------:R-:W-:Y:S01]  /*0bb0*/  UMOV UR7, 0x400 ;  /* 0x0000040000077882 */ /* 0x000fe20000000000 */
[----:B------:R-:W-:Y:S01]  /*0bc0*/  USEL UR9, UR9, 0xe0, UP2 ;  /* 0x000000e009097887 */ /* 0x000fe20009000000 */
[----:B------:R-:W-:Y:S01]  /*0bd0*/  UMOV UR4, 0x1 ;  /* 0x0000000100047882 */ /* 0x000fe20000000000 */
[----:B------:R-:W-:Y:S01]  /*0be0*/  ELECT P0, URZ, PT ;  /* 0x0000000000ff782f */ /* 0x000fe20003800000 */
[----:B------:R-:W-:-:S04]  /*0bf0*/  UIADD3 UR10, UPT, UPT, -UR4, 0x100000, URZ ;  /* 0x00100000040a7890 */ /* 0x000fc8000fffe1ff */
[----:B------:R-:W-:Y:S02]  /*0c00*/  USHF.L.U32 UR11, UR10, 0xb, URZ ;  /* 0x0000000b0a0b7899 */ /* 0x000fe400080006ff */
[----:B------:R-:W-:Y:S02]  /*0c10*/  USHF.L.U32 UR10, UR10, 0x1, URZ ;  /* 0x000000010a0a7899 */ /* 0x000fe400080006ff */
[----:B------:R-:W-:-:S04]  /*0c20*/  UIADD3 UR12, UPT, UPT, -UR9, 0x100000, URZ ;  /* 0x00100000090c7890 */ /* 0x000fc8000fffe1ff */
[----:B------:R-:W-:Y:S02]  /*0c30*/  USHF.L.U32 UR13, UR12, 0xb, URZ ;  /* 0x0000000b0c0d7899 */ /* 0x000fe400080006ff */
[----:B------:R-:W-:Y:S02]  /*0c40*/  USHF.L.U32 UR12, UR12, 0x1, URZ ;  /* 0x000000010c0c7899 */ /* 0x000fe400080006ff */
[----:B-1----:R-:W-:Y:S01]  /*0c50*/  ULEA UR5, UR5, UR7, 0x18 ;  /* 0x0000000705057291 */ /* 0x002fe2000f8ec0ff */
[----:B------:R-:W1:Y:S11]  /*0c60*/  FENCE.VIEW.ASYNC.S ;  /* 0x00000000000073c6 */ /* 0x000e760000000000 */
[----:B-1----:R2:W1:Y:S01]  /*0c70*/  SYNCS.EXCH.64 URZ, [UR5+0x1b0], UR10 ;  /* 0x0001b00a05ff75b2 */ /* 0x0024620008000100 */
[----:B------:R2:W1:Y:S01]  /*0c80*/  SYNCS.EXCH.64 URZ, [UR5+0x1c0], UR12 ;  /* 0x0001c00c05ff75b2 */ /* 0x0004620008000100 */
[----:B------:R2:W1:Y:S01]  /*0c90*/  SYNCS.EXCH.64 URZ, [UR5+0x1b8], UR10 ;  /* 0x0001b80a05ff75b2 */ /* 0x0004620008000100 */
[----:B------:R2:W1:Y:S02]  /*0ca0*/  SYNCS.EXCH.64 URZ, [UR5+0x1c8], UR12 ;  /* 0x0001c80c05ff75b2 */ /* 0x0004640008000100 */
[----:B--2---:R-:W-:Y:S01]  /*0cb0*/  NOP ;  /* 0x0000000000007918 */ /* 0x004fe20000000000 */
.L_x_13:
[----:B------:R-:W2:Y:S01]  /*0cc0*/  SHFL.IDX PT, R2, R173, RZ, 0x1f ;  /* 0x00001fffad027589 */ /* 0x000ea200000e0000 */
[----:B------:R-:W-:Y:S01]  /*0cd0*/  NOP ;  /* 0x0000000000007918 */ /* 0x000fe20000000000 */
[----:B--2---:R-:W-:-:S13]  /*0ce0*/  ISETP.NE.AND P0, PT, R2, 0x5, PT ;  /* 0x000000050200780c */ /* 0x004fda0003f05270 */
[----:B------:R-:W-:Y:S05]  /*0cf0*/  @P0 BRA `(.L_x_14) ;  /* 0x0000000000580947 */ /* 0x000fea0003800000 */
[----:B-1----:R-:W1:Y:S01]  /*0d00*/  S2UR UR7, SR_CgaCtaId ;  /* 0x00000000000779c3 */ /* 0x002e620000008800 */
        /* <DEDUP_REMOVED lines=12> */
[----:B-1----:R2:W1:Y:S01]  /*0dd0*/  SYNCS.EXCH.64 URZ, [UR7+0x1d0], UR10 ;  /* 0x0001d00a07ff75b2 */ /* 0x0024620008000100 */
[----:B------:R2:W1:Y:S01]  /*0de0*/  SYNCS.EXCH.64 URZ, [UR7+0x1f0], UR4 ;  /* 0x0001f00407ff75b2 */ /* 0x0004620008000100 */
[----:B------:R2:W1:Y:S01]  /*0df0*/  SYNCS.EXCH.64 URZ, [UR7+0x1d8], UR10 ;  /* 0x0001d80a07ff75b2 */ /* 0x0004620008000100 */
[----:B------:R2:W1:Y:S01]  /*0e00*/  SYNCS.EXCH.64 URZ, [UR7+0x1f8], UR4 ;  /* 0x0001f80407ff75b2 */ /* 0x0004620008000100 */
[----:B------:R2:W1:Y:S01]  /*0e10*/  SYNCS.EXCH.64 URZ, [UR7+0x1e0], UR10 ;  /* 0x0001e00a07ff75b2 */ /* 0x0004620008000100 */
[----:B------:R2:W1:Y:S01]  /*0e20*/  SYNCS.EXCH.64 URZ, [UR7+0x200], UR4 ;  /* 0x0002000407ff75b2 */ /* 0x0004620008000100 */
[----:B------:R2:W1:Y:S01]  /*0e30*/  SYNCS.EXCH.64 URZ, [UR7+0x1e8], UR10 ;  /* 0x0001e80a07ff75b2 */ /* 0x0004620008000100 */
[----:B------:R2:W1:Y:S02]  /*0e40*/  SYNCS.EXCH.64 URZ, [UR7+0x208], UR4 ;  /* 0x0002080407ff75b2 */ /* 0x0004640008000100 */
[----:B--2---:R-:W-:Y:S01]  /*0e50*/  NOP ;  /* 0x0000000000007918 */ /* 0x004fe20000000000 */
.L_x_14:
        /* <DEDUP_REMOVED lines=18> */
.L_x_15:
[----:B-1----:R-:W1:Y:S01]  /*0f80*/  S2UR UR5, SR_CTAID.X ;  /* 0x00000000000579c3 */ /* 0x002e620000002500 */
[----:B------:R-:W-:-:S05]  /*0f90*/  CS2R.32 R170, SR_CgaSize ;  /* 0x0000000000aa7805 */ /* 0x000fca0000008a00 */
[----:B------:R-:W-:-:S05]  /*0fa0*/  IMAD R170, R170, -0xa0, RZ ;  /* 0xffffff60aaaa7824 */ /* 0x000fca00078e02ff */
[----:B------:R-:W-:-:S14]  /*0fb0*/  R2UR UR9, R170 ;  /* 0x00000000aa0972ca */ /* 0x000fdc00000e0000 */
[----:B------:R-:W2:Y:S01]  /*0fc0*/  LDCU UR9, c[0x0][UR9+0x2b0] ;  /* 0x00005600090977ac */ /* 0x000ea20008000800 */
[----:B------:R-:W-:Y:S01]  /*0fd0*/  NOP ;  /* 0x0000000000007918 */ /* 0x000fe20000000000 */
[----:B------:R-:W-:-:S05]  /*0fe0*/  CS2R.32 R170, SR_CgaSize ;  /* 0x0000000000aa7805 */ /* 0x000fca0000008a00 */
[----:B------:R-:W-:-:S05]  /*0ff0*/  IMAD R170, R170, -0xa0, RZ ;  /* 0xffffff60aaaa7824 */ /* 0x000fca00078e02ff */
[----:B------:R-:W-:-:S14]  /*1000*/  R2UR UR7, R170 ;  /* 0x00000000aa0772ca */ /* 0x000fdc00000e0000 */
[----:B------:R-:W3:Y:S01]  /*1010*/  LDCU UR7, c[0x0][UR7+0x2b4] ;  /* 0x00005680070777ac */ /* 0x000ee20008000800 */
[----:B------:R-:W4:Y:S08]  /*1020*/  S2UR UR4, SR_CTAID.Y ;  /* 0x00000000000479c3 */ /* 0x000f300000002600 */
[----:B------:R-:W3:Y:S01]  /*1030*/  LDC R9, c[0x0][0xb24] ;  /* 0x0002c900ff097b82 */ /* 0x000ee20000000800 */
[----:B-1----:R-:W-:-:S02]  /*1040*/  I2FP.F32.U32 R5, UR5 ;  /* 0x0000000500057c45 */ /* 0x002fc40008201000 */
[----:B------:R-:W-:-:S05]  /*1050*/  CS2R.32 R3, SR_CgaSize ;  /* 0x0000000000037805 */ /* 0x000fca0000008a00 */
[----:B------:R-:W-:-:S06]  /*1060*/  IMAD R3, R3, -0xa0, RZ ;  /* 0xffffff6003037824 */ /* 0x000fcc00078e02ff */
[----:B------:R-:W1:Y:S01]  /*1070*/  LDC R3, c[0x0][R3+0x2a0] ;  /* 0x0000a80003037b82 */ /* 0x000e620000000800 */
[----:B------:R-:W-:Y:S01]  /*1080*/  MOV R21, UR5 ;  /* 0x0000000500157c02 */ /* 0x000fe20008000f00 */
[----:B--2---:R-:W-:Y:S01]  /*1090*/  FMUL R5, R5, UR9 ;  /* 0x0000000905057c20 */ /* 0x004fe20008400000 */
[----:B----4-:R-:W-:Y:S02]  /*10a0*/  I2FP.F32.U32 R4, UR4 ;  /* 0x0000000400047c45 */ /* 0x010fe40008201000 */
[----:B------:R-:W-:-:S05]  /*10b0*/  CS2R.32 R2, SR_CgaSize ;  /* 0x0000000000027805 */ /* 0x000fca0000008a00 */
[----:B------:R-:W-:-:S06]  /*10c0*/  IMAD R2, R2, -0xa0, RZ ;  /* 0xffffff6002027824 */ /* 0x000fcc00078e02ff */
[----:B------:R-:W2:Y:S01]  /*10d0*/  LDC R2, c[0x0][R2+0x2a4] ;  /* 0x0000a90002027b82 */ /* 0x000ea20000000800 */
[----:B------:R-:W4:Y:S01]  /*10e0*/  F2I.U32.TRUNC.NTZ R170, R5 ;  /* 0x0000000500aa7305 */ /* 0x000f22000020f000 */
[----:B------:R-:W-:Y:S01]  /*10f0*/  MOV R20, UR4 ;  /* 0x0000000400147c02 */ /* 0x000fe20008000f00 */
[----:B---3--:R-:W-:-:S05]  /*1100*/  FMUL R4, R4, UR7 ;  /* 0x0000000704047c20 */ /* 0x008fca0008400000 */
[----:B------:R-:W-:Y:S01]  /*1110*/  BAR.SYNC.DEFER_BLOCKING 0x0 ;  /* 0x0000000000007b1d */ /* 0x000fe20000010000 */
[----:B------:R-:W-:-:S05]  /*1120*/  ISETP.GE.AND P0, PT, R9, 0x1, PT ;  /* 0x000000010900780c */ /* 0x000fca0003f06270 */
[----:B------:R-:W3:Y:S02]  /*1130*/  F2I.U32.TRUNC.NTZ R147, R4 ;  /* 0x0000000400937305 */ /* 0x000ee4000020f000 */
[----:B------:R-:W2:Y:S01]  /*1140*/  S2UR UR36, SR_CTAID.Z ;  /* 0x00000000002479c3 */ /* 0x000ea20000002700 */
[----:B----4-:R-:W-:-:S05]  /*1150*/  IADD3 R170, PT, PT, -R170, RZ, RZ ;  /* 0x000000ffaaaa7210 */ /* 0x010fca0007ffe1ff */
[----:B-1----:R-:W-:Y:S01]  /*1160*/  IMAD R170, R3, R170, UR5 ;  /* 0x0000000503aa7e24 */ /* 0x002fe2000f8e02aa */
[----:B---3--:R-:W-:-:S05]  /*1170*/  IADD3 R147, PT, PT, -R147, RZ, RZ ;  /* 0x000000ff93937210 */ /* 0x008fca0007ffe1ff */
[----:B--2---:R-:W-:Y:S01]  /*1180*/  IMAD R147, R2, R147, UR4 ;  /* 0x0000000402937e24 */ /* 0x004fe2000f8e0293 */
[----:B------:R-:W-:Y:S06]  /*1190*/  @!P0 BRA `(.L_x_16) ;  /* 0x0000000000b88947 */ /* 0x000fec0003800000 */
[----:B------:R-:W1:Y:S01]  /*11a0*/  LDC.64 R4, c[0x0][0xb18] ;  /* 0x0002c600ff047b82 */ /* 0x000e620000000a00 */
[----:B------:R-:W-:-:S07]  /*11b0*/  ISETP.NE.AND P0, PT, R9, 0x1, PT ;  /* 0x000000010900780c */ /* 0x000fce0003f05270 */
[----:B------:R-:W2:Y:S08]  /*11c0*/  LDC R10, c[0x0][0xb0c] ;  /* 0x0002c300ff0a7b82 */ /* 0x000eb00000000800 */
[----:B------:R-:W3:Y:S08]  /*11d0*/  LDC R11, c[0x0][0x370] ;  /* 0x0000dc00ff0b7b82 */ /* 0x000ef00000000800 */
[----:B------:R-:W4:Y:S01]  /*11e0*/  LDC R12, c[0x0][0x374] ;  /* 0x0000dd00ff0c7b82 */ /* 0x000f220000000800 */
[----:B-1----:R-:W-:-:S07]  /*11f0*/  ISETP.NE.AND P1, PT, R4, 0x1, PT ;  /* 0x000000010400780c */ /* 0x002fce0003f25270 */
[----:B------:R-:W3:Y:S01]  /*1200*/  LDC.64 R6, c[0x0][0xb10] ;  /* 0x0002c400ff067b82 */ /* 0x000ee20000000a00 */
[----:B--2---:R-:W-:-:S07]  /*1210*/  ISETP.NE.AND P2, PT, R10, 0x1, PT ;  /* 0x000000010a00780c */ /* 0x004fce0003f45270 */
[----:B------:R-:W1:Y:S08]  /*1220*/  LDC R8, c[0x0][0xb20] ;  /* 0x0002c800ff087b82 */ /* 0x000e700000000800 */
[----:B------:R-:W2:Y:S01]  /*1230*/  LDC.64 R2, c[0x0][0xb28] ;  /* 0x0002ca00ff027b82 */ /* 0x000ea20000000a00 */
[----:B----4-:R-:W-:-:S04]  /*1240*/  IMAD.HI.U32 R13, R12, R5, RZ ;  /* 0x000000050c0d7227 */ /* 0x010fc800078e00ff */
[----:B------:R-:W-:-:S04]  /*1250*/  IMAD.HI.U32 R5, R20, R5, RZ ;  /* 0x0000000514057227 */ /* 0x000fc800078e00ff */
[----:B---3--:R-:W-:-:S04]  /*1260*/  IMAD.HI.U32 R14, R11, R6, RZ ;  /* 0x000000060b0e7227 */ /* 0x008fc800078e00ff */
[C---:B------:R-:W-:Y:S01]  /*1270*/  IMAD.HI.U32 R16, R21.reuse, R6, RZ ;  /* 0x0000000615107227 */ /* 0x040fe200078e00ff */
[-C--:B------:R-:W-:Y:S02]  /*1280*/  @P2 SHF.R.U32.HI R11, RZ, R7.reuse, R14 ;  /* 0x00000007ff0b2219 */ /* 0x080fe4000001160e */
[-C--:B-1----:R-:W-:Y:S02]  /*1290*/  @P1 SHF.R.U32.HI R12, RZ, R8.reuse, R13 ;  /* 0x00000008ff0c1219 */ /* 0x082fe4000001160d */
[----:B------:R-:W-:Y:S02]  /*12a0*/  SHF.R.U32.HI R5, RZ, R8, R5 ;  /* 0x00000008ff057219 */ /* 0x000fe40000011605 */
[----:B------:R-:W-:Y:S02]  /*12b0*/  SHF.R.U32.HI R16, RZ, R7, R16 ;  /* 0x00000007ff107219 */ /* 0x000fe40000011610 */
[----:B------:R-:W-:Y:S01]  /*12c0*/  SEL R5, R20, R5, !P1 ;  /* 0x0000000514057207 */ /* 0x000fe20004800000 */
[----:B--2---:R-:W-:Y:S01]  /*12d0*/  IMAD.HI.U32 R14, R12, R2, RZ ;  /* 0x000000020c0e7227 */ /* 0x004fe200078e00ff */
[----:B------:R-:W-:-:S02]  /*12e0*/  SEL R7, R21, R16, !P2 ;  /* 0x0000001015077207 */ /* 0x000fc40005000000 */
[----:B------:R-:W-:Y:S01]  /*12f0*/  IADD3 R13, PT, PT, -R5, RZ, RZ ;  /* 0x000000ff050d7210 */ /* 0x000fe20007ffe1ff */
[----:B------:R-:W-:Y:S01]  /*1300*/  IMAD.HI.U32 R6, R11, R2, RZ ;  /* 0x000000020b067227 */ /* 0x000fe200078e00ff */
[----:B------:R-:W-:-:S03]  /*1310*/  @P0 SHF.R.U32.HI R12, RZ, R3, R14 ;  /* 0x00000003ff0c0219 */ /* 0x000fc6000001160e */
[----:B------:R-:W-:Y:S01]  /*1320*/  IMAD R13, R4, R13, R20 ;  /* 0x0000000d040d7224 */ /* 0x000fe200078e0214 */
[----:B------:R-:W-:Y:S01]  /*1330*/  @P0 SHF.R.U32.HI R11, RZ, R3, R6 ;  /* 0x00000003ff0b0219 */ /* 0x000fe20000011606 */
[----:B------:R-:W-:-:S04]  /*1340*/  IMAD R12, R12, R9, RZ ;  /* 0x000000090c0c7224 */ /* 0x000fc800078e02ff */
[----:B------:R-:W-:Y:S01]  /*1350*/  IMAD R6, R11, R9, RZ ;  /* 0x000000090b067224 */ /* 0x000fe200078e02ff */
[----:B------:R-:W-:-:S04]  /*1360*/  ISETP.GE.AND P1, PT, R5, R12, PT ;  /* 0x0000000c0500720c */ /* 0x000fc80003f26270 */
[----:B------:R-:W-:Y:S01]  /*1370*/  ISETP.GE.OR P1, PT, R7, R6, P1 ;  /* 0x000000060700720c */ /* 0x000fe20000f26670 */
[----:B------:R-:W-:-:S05]  /*1380*/  IMAD.HI.U32 R6, R5, R2, RZ ;  /* 0x0000000205067227 */ /* 0x000fca00078e00ff */
[----:B------:R-:W-:-:S04]  /*1390*/  SHF.R.U32.HI R6, RZ, R3, R6 ;  /* 0x00000003ff067219 */ /* 0x000fc80000011606 */
[----:B------:R-:W-:-:S03]  /*13a0*/  SEL R6, R5, R6, !P0 ;  /* 0x0000000605067207 */ /* 0x000fc60004000000 */
[----:B------:R-:W-:Y:S01]  /*13b0*/  @!P1 IMAD.HI.U32 R8, R7, R2, RZ ;  /* 0x0000000207089227 */ /* 0x000fe200078e00ff */
[----:B------:R-:W-:-:S04]  /*13c0*/  IADD3 R2, PT, PT, -R6, RZ, RZ ;  /* 0x000000ff06027210 */ /* 0x000fc80007ffe1ff */
[----:B------:R-:W-:Y:S01]  /*13d0*/  @!P1 SHF.R.U32.HI R8, RZ, R3, R8 ;  /* 0x00000003ff089219 */ /* 0x000fe20000011608 */
[----:B------:R-:W-:-:S03]  /*13e0*/  IMAD R2, R9, R2, R5 ;  /* 0x0000000209027224 */ /* 0x000fc600078e0205 */
[----:B------:R-:W-:-:S05]  /*13f0*/  @!P1 SEL R3, R7, R8, !P0 ;  /* 0x0000000807039207 */ /* 0x000fca0004000000 */
[--C-:B------:R-:W-:Y:S02]  /*1400*/  @!P1 IMAD.IADD R6, R6, 0x1, -R3.reuse ;  /* 0x0000000106069824 */ /* 0x100fe400078e0a03 */
[----:B------:R-:W-:Y:S01]  /*1410*/  @!P1 IMAD R3, R2, R11, R3 ;  /* 0x0000000b02039224 */ /* 0x000fe200078e0203 */
[----:B------:R-:W-:Y:S01]  /*1420*/  IADD3 R2, PT, PT, -R7, RZ, RZ ;  /* 0x000000ff07027210 */ /* 0x000fe20007ffe1ff */
[----:B------:R-:W-:Y:S02]  /*1430*/  @!P1 IMAD R5, R6, R9, R7 ;  /* 0x0000000906059224 */ /* 0x000fe400078e0207 */
[----:B------:R-:W-:Y:S02]  /*1440*/  @!P1 IMAD.MOV.U32 R7, RZ, RZ, R3 ;  /* 0x000000ffff079224 */ /* 0x000fe400078e0003 */
[----:B------:R-:W-:Y:S02]  /*1450*/  IMAD R2, R10, R2, R21 ;  /* 0x000000020a027224 */ /* 0x000fe400078e0215 */
[----:B------:R-:W-:-:S02]  /*1460*/  IMAD R20, R5, R4, R13 ;  /* 0x0000000405147224 */ /* 0x000fc400078e020d */
[----:B------:R-:W-:Y:S02]  /*1470*/  IMAD R21, R7, R10, R2 ;  /* 0x0000000a07157224 */ /* 0x000fe400078e0202 */
.L_x_16:
[----:B------:R-:W1:Y:S01]  /*1480*/  LDCU UR4, c[0x0][0xb30] ;  /* 0x00016600ff0477ac */ /* 0x000e620008000800 */
[----:B------:R-:W2:Y:S08]  /*1490*/  S2UR UR37, SR_CgaCtaId ;  /* 0x00000000002579c3 */ /* 0x000eb00000008800 */
[----:B------:R-:W3:Y:S01]  /*14a0*/  LDC R72, c[0x0][0xb24] ;  /* 0x0002c900ff487b82 */ /* 0x000ee20000000800 */
[----:B-1----:R-:W-:-:S09]  /*14b0*/  UISETP.NE.AND UP1, UPT, UR4, 0x1, UPT ;  /* 0x000000010400788c */ /* 0x002fd2000bf25270 */
[----:B--2---:R-:W-:Y:S05]  /*14c0*/  BRA.U UP1, `(.L_x_17) ;  /* 0x0000000101407547 */ /* 0x004fea000b800000 */
[----:B------:R-:W1:Y:S08]  /*14d0*/  LDC.64 R4, c[0x0][0xb10] ;  /* 0x0002c400ff047b82 */ /* 0x000e700000000a00 */
[----:B------:R-:W2:Y:S08]  /*14e0*/  LDC.64 R2, c[0x0][0xb18] ;  /* 0x0002c600ff027b82 */ /* 0x000eb00000000a00 */
[----:B------:R-:W4:Y:S08]  /*14f0*/  LDC R6, c[0x0][0xb20] ;  /* 0x0002c800ff067b82 */ /* 0x000f300000000800 */
[----:B------:R-:W3:Y:S01]  /*1500*/  LDC R8, c[0x0][0xb0c] ;  /* 0x0002c300ff087b82 */ /* 0x000ee20000000800 */
[----:B-1----:R-:W-:-:S05]  /*1510*/  IMAD.HI.U32 R4, R21, R4, RZ ;  /* 0x0000000415047227 */ /* 0x002fca00078e00ff */
[----:B------:R-:W-:Y:S01]  /*1520*/  SHF.R.U32.HI R4, RZ, R5, R4 ;  /* 0x00000005ff047219 */ /* 0x000fe20000011604 */
[----:B--2---:R-:W-:Y:S01]  /*1530*/  IMAD.HI.U32 R3, R20, R3, RZ ;  /* 0x0000000314037227 */ /* 0x004fe200078e00ff */
[----:B------:R-:W-:-:S04]  /*1540*/  ISETP.NE.AND P0, PT, R2, 0x1, PT ;  /* 0x000000010200780c */ /* 0x000fc80003f05270 */
[----:B----4-:R-:W-:-:S04]  /*1550*/  SHF.R.U32.HI R3, RZ, R6, R3 ;  /* 0x00000006ff037219 */ /* 0x010fc80000011603 */
[----:B------:R-:W-:Y:S02]  /*1560*/  SEL R3, R20, R3, !P0 ;  /* 0x0000000314037207 */ /* 0x000fe40004000000 */
[----:B---3--:R-:W-:-:S04]  /*1570*/  ISETP.NE.AND P1, PT, R8, 0x1, PT ;  /* 0x000000010800780c */ /* 0x008fc80003f25270 */
[----:B------:R-:W-:-:S05]  /*1580*/  SEL R4, R21, R4, !P1 ;  /* 0x0000000415047207 */ /* 0x000fca0004800000 */
[----:B------:R-:W-:Y:S02]  /*1590*/  IMAD.IADD R5, R3, 0x1, -R4 ;  /* 0x0000000103057824 */ /* 0x000fe400078e0a04 */
[----:B------:R-:W-:Y:S02]  /*15a0*/  IMAD.IADD R3, R4, 0x1, -R3 ;  /* 0x0000000104037824 */ /* 0x000fe400078e0a03 */
[----:B------:R-:W-:Y:S02]  /*15b0*/  IMAD R21, R5, R8, R21 ;  /* 0x0000000805157224 */ /* 0x000fe400078e0215 */
[----:B------:R-:W-:-:S07]  /*15c0*/  IMAD R20, R3, R2, R20 ;  /* 0x0000000203147224 */ /* 0x000fce00078e0214 */
.L_x_17:
[----:B------:R-:W-:Y:S01]  /*15d0*/  BAR.SYNC.DEFER_BLOCKING 0x0 ;  /* 0x0000000000007b1d */ /* 0x000fe20000010000 */
[----:B------:R-:W-:Y:S01]  /*15e0*/  UISETP.NE.AND UP1, UPT, UR8, 0x2, UPT ;  /* 0x000000020800788c */ /* 0x000fe2000bf25270 */
[----:B------:R-:W-:Y:S02]  /*15f0*/  ISETP.NE.OR P5, PT, R0, 0x2, !P5 ;  /* 0x000000020000780c */ /* 0x000fe40006fa5670 */
[----:B------:R-:W-:-:S06]  /*1600*/  LOP3.LUT R2, R189, 0x1f, RZ, 0xc0, !PT ;  /* 0x0000001fbd027812 */ /* 0x000fcc00078ec0ff */
[----:B------:R-:W-:Y:S05]  /*1610*/  BRA.U UP1, `(.L_x_18) ;  /* 0x0000001d01247547 */ /* 0x000fea000b800000 */
[----:B------:R-:W1:Y:S01]  /*1620*/  LDCU UR13, c[0x0][0x38c] ;  /* 0x00007180ff0d77ac */ /* 0x000e620008000800 */
[----:B------:R-:W2:Y:S01]  /*1630*/  LDC R9, c[0x0][0x370] ;  /* 0x0000dc00ff097b82 */ /* 0x000ea20000000800 */
[----:B------:R-:W-:Y:S01]  /*1640*/  PLOP3.LUT P1, PT, PT, PT, UP2, 0x80, 0x8 ;  /* 0x000000000008781c */ /* 0x000fe20003f2f028 */
[----:B------:R-:W-:Y:S01]  /*1650*/  IMAD.MOV.U32 R15, RZ, RZ, 0x1 ;  /* 0x00000001ff0f7424 */ /* 0x000fe200078e00ff */
[----:B------:R-:W-:Y:S01]  /*1660*/  ISETP.EQ.OR P4, PT, R2, RZ, P5 ;  /* 0x000000ff0200720c */ /* 0x000fe20002f82670 */
[----:B------:R-:W-:Y:S01]  /*1670*/  IMAD.MOV.U32 R14, RZ, RZ, RZ ;  /* 0x000000ffff0e7224 */ /* 0x000fe200078e00ff */
[----:B------:R-:W-:Y:S02]  /*1680*/  PLOP3.LUT P1, PT, P1, PT, PT, 0x8, 0x80 ;  /* 0x000000000080781c */ /* 0x000fe40000f2e170 */
[----:B------:R-:W-:Y:S01]  /*1690*/  CS2R R12, SRZ ;  /* 0x00000000000c7805 */ /* 0x000fe2000001ff00 */
[----:B------:R-:W-:Y:S01]  /*16a0*/  IMAD.MOV.U32 R10, RZ, RZ, 0x1 ;  /* 0x00000001ff0a7424 */ /* 0x000fe200078e00ff */
[----:B------:R-:W4:Y:S01]  /*16b0*/  LDC R0, c[0x0][0x374] ;  /* 0x0000dd00ff007b82 */ /* 0x000f220000000800 */
[----:B------:R-:W2:Y:S01]  /*16c0*/  LDCU.64 UR22, c[0x0][0x348] ;  /* 0x00006900ff1677ac */ /* 0x000ea20008000a00 */
[----:B------:R-:W-:Y:S01]  /*16d0*/  UMOV UR6, URZ ;  /* 0x000000ff00067c82 */ /* 0x000fe20008000000 */
[----:B-1----:R-:W-:-:S04]  /*16e0*/  UIADD3 UR5, UPT, UPT, UR13, 0x1f, URZ ;  /* 0x0000001f0d057890 */ /* 0x002fc8000fffe0ff */
[----:B------:R-:W-:-:S04]  /*16f0*/  USHF.R.S32.HI UR4, URZ, 0x1f, UR5 ;  /* 0x0000001fff047899 */ /* 0x000fc80008011405 */
[----:B------:R-:W-:-:S04]  /*1700*/  ULEA.HI UR4, UR4, UR5, URZ, 0x5 ;  /* 0x0000000504047291 */ /* 0x000fc8000f8f28ff */
[----:B------:R-:W-:Y:S02]  /*1710*/  USHF.R.S32.HI UR15, URZ, 0x5, UR4 ;  /* 0x00000005ff0f7899 */ /* 0x000fe40008011404 */
[----:B------:R-:W-:Y:S02]  /*1720*/  UIADD3 UR4, UPT, UPT, UR13, -0x1, URZ ;  /* 0xffffffff0d047890 */ /* 0x000fe4000fffe0ff */
[----:B------:R-:W-:Y:S02]  /*1730*/  UISETP.LT.U32.AND UP0, UPT, UR15, 0x18, UPT ;  /* 0x000000180f00788c */ /* 0x000fe4000bf01070 */
[----:B------:R-:W-:Y:S02]  /*1740*/  UISETP.GE.U32.AND UP1, UPT, UR4, -0x3f, UPT ;  /* 0xffffffc10400788c */ /* 0x000fe4000bf26070 */
[----:B------:R-:W-:Y:S02]  /*1750*/  USEL UR14, UR15, 0x18, UP0 ;  /* 0x000000180f0e7887 */ /* 0x000fe40008000000 */
[----:B------:R-:W-:-:S02]  /*1760*/  UIADD3 UR13, UPT, UPT, UR13, 0x3e, URZ ;  /* 0x0000003e0d0d7890 */ /* 0x000fc4000fffe0ff */
[----:B------:R-:W-:Y:S02]  /*1770*/  UIADD3 UR5, UPT, UPT, UR14, -0x1, URZ ;  /* 0xffffffff0e057890 */ /* 0x000fe4000fffe0ff */
[----:B------:R-:W-:-:S03]  /*1780*/  UIADD3 UR7, UPT, UPT, UR15, -UR14, URZ ;  /* 0x8000000e0f077290 */ /* 0x000fc6000fffe0ff */
[----:B------:R-:W-:-:S04]  /*1790*/  @UP1 UIADD3 UR5, UPT, UPT, UR14, URZ, URZ ;  /* 0x000000ff0e051290 */ /* 0x000fc8000fffe0ff */
[----:B--2---:R-:W-:-:S12]  /*17a0*/  UIADD3 UR5, UPT, UPT, UR5, 0x1, URZ ;  /* 0x0000000105057890 */ /* 0x004fd8000fffe0ff */
.L_x_36:
[----:B------:R-:W-:Y:S01]  /*17b0*/  UISETP.NE.AND UP0, UPT, UR37, URZ, UPT ;  /* 0x000000ff2500728c */ /* 0x000fe2000bf05270 */
[----:B------:R-:W1:Y:S08]  /*17c0*/  S2UR UR37, SR_CgaCtaId ;  /* 0x00000000002579c3 */ /* 0x000e700000008800 */
[----:B------:R-:W-:Y:S05]  /*17d0*/  BRA.U UP0, `(.L_x_19) ;  /* 0x0000000100347547 */ /* 0x000fea000b800000 */
[----:B------:R-:W2:Y:S01]  /*17e0*/  S2R R2, SR_CgaCtaId ;  /* 0x0000000000027919 */ /* 0x000ea20000008800 */
[----:B------:R-:W-:-:S04]  /*17f0*/  MOV R3, 0x400 ;  /* 0x0000040000037802 */ /* 0x000fc80000000f00 */
[----:B--2---:R-:W-:Y:S02]  /*1800*/  LEA R3, R2, R3, 0x18 ;  /* 0x0000000302037211 */ /* 0x004fe400078ec0ff */
[----:B------:R-:W-:-:S03]  /*1810*/  SHF.L.U32 R2, R10, 0x1f, RZ ;  /* 0x0000001f0a027819 */ /* 0x000fc600000006ff */
[----:B------:R-:W-:-:S04]  /*1820*/  IMAD R3, R12, 0x8, R3 ;  /* 0x000000080c037824 */ /* 0x000fc800078e0203 */
[----:B------:R-:W2:Y:S02]  /*1830*/  SYNCS.PHASECHK.TRANS64.TRYWAIT P0, [R3+URZ+0x220], R2 ;  /* 0x00022002030075a7 */ /* 0x000ea400080011ff */
[----:B--2---:R-:W-:Y:S05]  /*1840*/  @!P0 BRA `(.L_x_20) ;  /* 0x0000007400908947 */ /* 0x004fea0003800000 */
.L_x_127:
[----:B------:R-:W-:Y:S01]  /*1850*/  VIADD R12, R12, 0x1 ;  /* 0x000000010c0c7836 */ /* 0x000fe20000000000 */
[----:B------:R2:W-:Y:S04]  /*1860*/  SYNCS.ARRIVE.TRANS64.A1T0 RZ, [R3+URZ+0x210], RZ ;  /* 0x000210ff03ff79a7 */ /* 0x0005e800081000ff */
[----:B------:R-:W-:-:S04]  /*1870*/  ISETP.NE.AND P0, PT, R12, 0x2, PT ;  /* 0x000000020c00780c */ /* 0x000fc80003f05270 */
[----:B------:R-:W-:Y:S02]  /*1880*/  SEL R12, R12, RZ, P0 ;  /* 0x000000ff0c0c7207 */ /* 0x000fe40000000000 */
[----:B--2---:R-:W-:-:S04]  /*1890*/  SEL R3, RZ, 0x1, P0 ;  /* 0x00000001ff037807 */ /* 0x004fc80000000000 */
[----:B------:R-:W-:-:S07]  /*18a0*/  LOP3.LUT R10, R10, R3, RZ, 0x3c, !PT ;  /* 0x000000030a0a7212 */ /* 0x000fce00078e3cff */
.L_x_19:
[----:B------:R-:W-:Y:S01]  /*18b0*/  UMOV UR4, 0x400 ;  /* 0x0000040000047882 */ /* 0x000fe20000000000 */
[----:B------:R-:W-:Y:S01]  /*18c0*/  SHF.L.U32 R2, R15, 0x1f, RZ ;  /* 0x0000001f0f027819 */ /* 0x000fe200000006ff */
[----:B-1----:R-:W-:Y:S01]  /*18d0*/  ULEA UR4, UR37, UR4, 0x18 ;  /* 0x0000000425047291 */ /* 0x002fe2000f8ec0ff */
[----:B------:R-:W-:Y:S01]  /*18e0*/  R2UR UR34, R21 ;  /* 0x00000000152272ca */ /* 0x000fe200000e0000 */
[----:B------:R-:W-:Y:S01]  /*18f0*/  UISETP.GE.U32.AND UP0, UPT, UR13, 0x3f, UPT ;  /* 0x0000003f0d00788c */ /* 0x000fe2000bf06070 */
[----:B------:R-:W-:Y:S01]  /*1900*/  R2UR UR11, R20 ;  /* 0x00000000140b72ca */ /* 0x000fe200000e0000 */
[----:B------:R-:W-:Y:S01]  /*1910*/  ULEA UR8, UR6, UR4, 0x3 ;  /* 0x0000000406087291 */ /* 0x000fe2000f8e18ff */
[----:B------:R-:W-:-:S08]  /*1920*/  UMOV UR24, URZ ;  /* 0x000000ff00187c82 */ /* 0x000fd00008000000 */
[----:B------:R1:W2:Y:S01]  /*1930*/  SYNCS.PHASECHK.TRANS64.TRYWAIT P0, [UR8+0xc0], R2 ;  /* 0x0000c002ff0075a7 */ /* 0x0002a20008001108 */
[----:B------:R-:W-:Y:S02]  /*1940*/  USHF.L.U32 UR34, UR34, 0x7, URZ ;  /* 0x0000000722227899 */ /* 0x000fe400080006ff */
[----:B------:R-:W-:Y:S01]  /*1950*/  USHF.L.U32 UR11, UR11, 0x7, URZ ;  /* 0x000000070b0b7899 */ /* 0x000fe200080006ff */
[----:B------:R-:W-:Y:S11]  /*1960*/  BRA.U !UP0, `(.L_x_21) ;  /* 0x0000000108a47547 */ /* 0x000ff6000b800000 */
[----:B------:R-:W-:Y:S01]  /*1970*/  UMOV UR16, URZ ;  /* 0x000000ff00107c82 */ /* 0x000fe20008000000 */
[----:B------:R-:W-:-:S05]  /*1980*/  UMOV UR17, UR6 ;  /* 0x0000000600117c82 */ /* 0x000fca0008000000 */
.L_x_26:
[----:B-1----:R-:W-:Y:S01]  /*1990*/  ULEA UR33, UR17, UR4, 0x3 ;  /* 0x0000000411217291 */ /* 0x002fe2000f8e18ff */
[----:B--2---:R-:W-:Y:S01]  /*19a0*/  @!P5 MOV R3, 0x2000 ;  /* 0x000020000003d802 */ /* 0x004fe20000000f00 */
[----:B--2---:R-:W-:Y:S10]  /*19b0*/  @P0 BRA `(.L_x_22) ;  /* 0x00000000000c0947 */ /* 0x004ff40003800000 */
[----:B------:R-:W-:-:S04]  /*19c0*/  SHF.L.U32 R5, R15, 0x1f, RZ ;  /* 0x0000001f0f057819 */ /* 0x000fc800000006ff */
[----:B------:R-:W2:Y:S02]  /*19d0*/  SYNCS.PHASECHK.TRANS64.TRYWAIT P0, [UR33+0xc0], R5 ;  /* 0x0000c005ff0075a7 */ /* 0x000ea40008001121 */
[----:B--2---:R-:W-:Y:S05]  /*19e0*/  @!P0 BRA `(.L_x_23) ;  /* 0x00000074003c8947 */ /* 0x004fea0003800000 */
.L_x_22:
[----:B------:R2:W-:Y:S01]  /*19f0*/  @!P5 SYNCS.ARRIVE.TRANS64 RZ, [UR33], R3 ;  /* 0x00000003ffffd9a7 */ /* 0x0005e20008000021 */
[----:B------:R-:W-:Y:S04]  /*1a00*/  BSSY.RECONVERGENT B0, `(.L_x_24) ;  /* 0x0000003000007945 */ /* 0x000fe80003800200 */
[----:B------:R-:W-:Y:S05]  /*1a10*/  @P4 BRA `(.L_x_25) ;  /* 0x0000000000044947 */ /* 0x000fea0003800000 */
[----:B------:R-:W-:Y:S05]  /*1a20*/  BPT.TRAP 0x1 ;  /* 0x000000040000795c */ /* 0x000fea0000300000 */
.L_x_25:
[----:B------:R-:W-:Y:S05]  /*1a30*/  BSYNC.RECONVERGENT B0 ;  /* 0x0000000000007941 */ /* 0x000fea0003800200 */
.L_x_24:
[----:B------:R-:W-:Y:S02]  /*1a40*/  UIADD3 UR6, UPT, UPT, UR17, 0x1, URZ ;  /* 0x0000000111067890 */ /* 0x000fe4000fffe0ff */
[----:B------:R-:W-:Y:S02]  /*1a50*/  UIADD3 UR26, UP1, UPT, UR22, 0x80, URZ ;  /* 0x00000080161a7890 */ /* 0x000fe4000ff3e0ff */
[----:B------:R-:W-:Y:S02]  /*1a60*/  UISETP.NE.AND UP0, UPT, UR6, 0x18, UPT ;  /* 0x000000180600788c */ /* 0x000fe4000bf05270 */
[----:B------:R-:W-:Y:S02]  /*1a70*/  USHF.L.U32 UR35, UR16, 0x5, URZ ;  /* 0x0000000510237899 */ /* 0x000fe400080006ff */
[----:B------:R-:W-:Y:S02]  /*1a80*/  USEL UR9, URZ, 0x1, UP0 ;  /* 0x00000001ff097887 */ /* 0x000fe40008000000 */
[----:B------:R-:W-:-:S02]  /*1a90*/  USEL UR6, UR6, URZ, UP0 ;  /* 0x000000ff06067287 */ /* 0x000fc40008000000 */
[----:B------:R-:W-:Y:S02]  /*1aa0*/  UIADD3 UR20, UP0, UPT, UR22, 0x180, URZ ;  /* 0x0000018016147890 */ /* 0x000fe4000ff1e0ff */
[----:B------:R-:W-:Y:S01]  /*1ab0*/  ULEA UR8, UR6, UR4, 0x3 ;  /* 0x0000000406087291 */ /* 0x000fe2000f8e18ff */
[----:B------:R-:W-:Y:S01]  /*1ac0*/  LOP3.LUT R15, R15, UR9, RZ, 0x3c, !PT ;  /* 0x000000090f0f7c12 */ /* 0x000fe2000f8e3cff */
[----:B------:R-:W-:Y:S02]  /*1ad0*/  UIADD3.X UR27, UPT, UPT, URZ, UR23, URZ, UP1, !UPT ;  /* 0x00000017ff1b7290 */ /* 0x000fe40008ffe4ff */
[----:B------:R-:W-:Y:S01]  /*1ae0*/  UIADD3.X UR21, UPT, UPT, URZ, UR23, URZ, UP0, !UPT ;  /* 0x00000017ff157290 */ /* 0x000fe200087fe4ff */
[----:B-1----:R-:W-:Y:S01]  /*1af0*/  SHF.L.U32 R2, R15, 0x1f, RZ ;  /* 0x0000001f0f027819 */ /* 0x002fe200000006ff */
[----:B------:R-:W-:Y:S01]  /*1b00*/  UMOV UR18, 0x0 ;  /* 0x0000000000127882 */ /* 0x000fe20000000000 */
[----:B------:R-:W-:Y:S01]  /*1b10*/  UMOV UR19, 0x10000000 ;  /* 0x1000000000137882 */ /* 0x000fe20000000000 */
[----:B------:R-:W-:Y:S01]  /*1b20*/  UMOV UR12, UR36 ;  /* 0x00000024000c7c82 */ /* 0x000fe20008000000 */
[----:B------:R1:W1:Y:S01]  /*1b30*/  SYNCS.PHASECHK.TRANS64.TRYWAIT P0, [UR8+0xc0], R2 ;  /* 0x0000c002ff0075a7 */ /* 0x0002620008001108 */
[----:B------:R-:W-:Y:S01]  /*1b40*/  ULEA UR8, UR17, UR4, 0xc ;  /* 0x0000000411087291 */ /* 0x000fe2000f8e60ff */
[----:B------:R-:W-:Y:S01]  /*1b50*/  UMOV UR9, UR33 ;  /* 0x0000002100097c82 */ /* 0x000fe20008000000 */
[----:B------:R-:W-:-:S02]  /*1b60*/  UMOV UR10, UR35 ;  /* 0x00000023000a7c82 */ /* 0x000fc40008000000 */
[----:B------:R-:W-:Y:S02]  /*1b70*/  UIADD3 UR32, UPT, UPT, UR8, 0x8600, URZ ;  /* 0x0000860008207890 */ /* 0x000fe4000fffe0ff */
[----:B------:R-:W-:Y:S02]  /*1b80*/  UIADD3 UR8, UPT, UPT, UR8, 0x20600, URZ ;  /* 0x0002060008087890 */ /* 0x000fe4000fffe0ff */
[----:B------:R-:W-:Y:S01]  /*1b90*/  UIADD3 UR16, UPT, UPT, UR16, 0x1, URZ ;  /* 0x0000000110107890 */ /* 0x000fe2000fffe0ff */
[----:B------:R-:W-:Y:S01]  /*1ba0*/  UMOV UR24, UR5 ;  /* 0x0000000500187c82 */ /* 0x000fe20008000000 */
[----:B------:R-:W-:Y:S02]  /*1bb0*/  UMOV UR17, UR6 ;  /* 0x0000000600117c82 */ /* 0x000fe40008000000 */
[----:B------:R-:W-:Y:S01]  /*1bc0*/  UISETP.NE.AND UP0, UPT, UR16, UR5, UPT ;  /* 0x000000051000728c */ /* 0x000fe2000bf05270 */
[----:B------:R1:W-:Y:S02]  /*1bd0*/  UTMALDG.3D [UR32], [UR26], desc[UR18] ;  /* 0x000012201a0075b4 */ /* 0x0003e40008011000 */
[----:B------:R1:W-:Y:S06]  /*1be0*/  UTMALDG.3D [UR8], [UR20], desc[UR18] ;  /* 0x00001208140075b4 */ /* 0x0003ec0008011000 */
[----:B------:R-:W-:Y:S05]  /*1bf0*/  BRA.U UP0, `(.L_x_26) ;  /* 0xfffffffd00647547 */ /* 0x000fea000b83ffff */
.L_x_21:
[----:B-1----:R-:W-:Y:S01]  /*1c00*/  ULEA UR8, UR6, UR4, 0x3 ;  /* 0x0000000406087291 */ /* 0x002fe2000f8e18ff */
[----:B------:R-:W-:Y:S01]  /*1c10*/  SHF.L.U32 R2, R15, 0x1f, RZ ;  /* 0x0000001f0f027819 */ /* 0x000fe200000006ff */
[----:B------:R-:W-:Y:S01]  /*1c20*/  @!P1 SYNCS.ARRIVE.TRANS64.A1T0 RZ, [UR4+0x1a8], RZ ;  /* 0x0001a8ffffff99a7 */ /* 0x000fe20008100004 */
[----:B------:R-:W-:-:S06]  /*1c30*/  UISETP.GT.AND UP0, UPT, UR15, UR14, UPT ;  /* 0x0000000e0f00728c */ /* 0x000fcc000bf04270 */
[----:B--2---:R1:W2:Y:S03]  /*1c40*/  SYNCS.PHASECHK.TRANS64.TRYWAIT P0, [UR8+0xc0], R2 ;  /* 0x0000c002ff0075a7 */ /* 0x0042a60008001108 */
[----:B------:R-:W-:Y:S05]  /*1c50*/  BRA.U !UP0, `(.L_x_27) ;  /* 0x0000000108a87547 */ /* 0x000fea000b800000 */
[----:B------:R-:W-:Y:S01]  /*1c60*/  UIADD3 UR21, UPT, UPT, UR7, UR24, URZ ;  /* 0x0000001807157290 */ /* 0x000fe2000fffe0ff */
[----:B------:R-:W-:-:S11]  /*1c70*/  UMOV UR25, UR6 ;  /* 0x0000000600197c82 */ /* 0x000fd60008000000 */
.L_x_32:
[----:B-1----:R-:W-:Y:S01]  /*1c80*/  ULEA UR17, UR25, UR4, 0x3 ;  /* 0x0000000419117291 */ /* 0x002fe2000f8e18ff */
[----:B--2---:R-:W-:Y:S01]  /*1c90*/  @!P5 MOV R3, 0x2000 ;  /* 0x000020000003d802 */ /* 0x004fe20000000f00 */
[----:B--2---:R-:W-:Y:S10]  /*1ca0*/  @P0 BRA `(.L_x_28) ;  /* 0x00000000000c0947 */ /* 0x004ff40003800000 */
[----:B------:R-:W-:-:S04]  /*1cb0*/  SHF.L.U32 R5, R15, 0x1f, RZ ;  /* 0x0000001f0f057819 */ /* 0x000fc800000006ff */
[----:B------:R-:W2:Y:S02]  /*1cc0*/  SYNCS.PHASECHK.TRANS64.TRYWAIT P0, [UR17+0xc0], R5 ;  /* 0x0000c005ff0075a7 */ /* 0x000ea40008001111 */
[----:B--2---:R-:W-:Y:S05]  /*1cd0*/  @!P0 BRA `(.L_x_29) ;  /* 0x0000007000988947 */ /* 0x004fea0003800000 */
.L_x_28:
[----:B------:R2:W-:Y:S01]  /*1ce0*/  @!P5 SYNCS.ARRIVE.TRANS64 RZ, [UR17], R3 ;  /* 0x00000003ffffd9a7 */ /* 0x0005e20008000011 */
[----:B------:R-:W-:Y:S04]  /*1cf0*/  BSSY.RECONVERGENT B0, `(.L_x_30) ;  /* 0x0000003000007945 */ /* 0x000fe80003800200 */
[----:B------:R-:W-:Y:S05]  /*1d00*/  @P4 BRA `(.L_x_31) ;  /* 0x0000000000044947 */ /* 0x000fea0003800000 */
[----:B------:R-:W-:Y:S05]  /*1d10*/  BPT.TRAP 0x1 ;  /* 0x000000040000795c */ /* 0x000fea0000300000 */
.L_x_31:
[----:B------:R-:W-:Y:S05]  /*1d20*/  BSYNC.RECONVERGENT B0 ;  /* 0x0000000000007941 */ /* 0x000fea0003800200 */
.L_x_30:
        /* <DEDUP_REMOVED lines=20> */
[----:B------:R-:W-:Y:S01]  /*1e70*/  UIADD3 UR8, UPT, UPT, UR8, 0x20600, URZ ;  /* 0x0002060008087890 */ /* 0x000fe2000fffe0ff */
[----:B------:R-:W-:Y:S01]  /*1e80*/  UMOV UR9, UR17 ;  /* 0x0000001100097c82 */ /* 0x000fe20008000000 */
[----:B------:R-:W-:Y:S01]  /*1e90*/  UMOV UR10, UR19 ;  /* 0x00000013000a7c82 */ /* 0x000fe20008000000 */
[----:B------:R-:W-:Y:S01]  /*1ea0*/  UIADD3 UR24, UPT, UPT, UR24, 0x1, URZ ;  /* 0x0000000118187890 */ /* 0x000fe2000fffe0ff */
[----:B------:R-:W-:-:S03]  /*1eb0*/  UMOV UR25, UR6 ;  /* 0x0000000600197c82 */ /* 0x000fc60008000000 */
[----:B------:R1:W-:Y:S01]  /*1ec0*/  UTMALDG.3D [UR16], [UR30], desc[UR26] ;  /* 0x00001a101e0075b4 */ /* 0x0003e20008011000 */
[----:B------:R-:W-:Y:S01]  /*1ed0*/  UISETP.NE.AND UP0, UPT, UR24, UR21, UPT ;  /* 0x000000151800728c */ /* 0x000fe2000bf05270 */
[----:B------:R1:W-:Y:S08]  /*1ee0*/  UTMALDG.3D [UR8], [UR28], desc[UR26] ;  /* 0x00001a081c0075b4 */ /* 0x0003f00008011000 */
[----:B------:R-:W-:Y:S05]  /*1ef0*/  BRA.U UP0, `(.L_x_32) ;  /* 0xfffffffd00607547 */ /* 0x000fea000b83ffff */
.L_x_27:
[C---:B-1----:R-:W-:Y:S01]  /*1f00*/  LEA R2, R14.reuse, UR4, 0x3 ;  /* 0x000000040e027c11 */ /* 0x042fe2000f8e18ff */
[----:B------:R-:W-:Y:S01]  /*1f10*/  NOP ;  /* 0x0000000000007918 */ /* 0x000fe20000000000 */
[----:B--2---:R-:W-:Y:S02]  /*1f20*/  SHF.L.U32 R3, R13, 0x1f, RZ ;  /* 0x0000001f0d037819 */ /* 0x004fe400000006ff */
[----:B------:R-:W-:Y:S02]  /*1f30*/  LEA R4, R14, UR4, 0x4 ;  /* 0x000000040e047c11 */ /* 0x000fe4000f8e20ff */
[----:B------:R-:W1:Y:S02]  /*1f40*/  SYNCS.PHASECHK.TRANS64.TRYWAIT P0, [R2+URZ+0x1b0], R3 ;  /* 0x0001b003020075a7 */ /* 0x000e6400080011ff */
[----:B-1----:R-:W-:Y:S05]  /*1f50*/  @!P0 BRA `(.L_x_33) ;  /* 0x0000007000108947 */ /* 0x002fea0003800000 */
.L_x_130:
[----:B------:R-:W2:Y:S01]  /*1f60*/  LDS.128 R4, [R4+0x240] ;  /* 0x0002400004047984 */ /* 0x000ea20000000c00 */
[----:B---3--:R-:W-:Y:S01]  /*1f70*/  ISETP.GE.AND P0, PT, R72, 0x1, PT ;  /* 0x000000014800780c */ /* 0x008fe20003f06270 */
[----:B-1----:R-:W-:Y:S01]  /*1f80*/  VIADD R2, R2, 0x1c0 ;  /* 0x000001c002027836 */ /* 0x002fe20000000000 */
[----:B------:R-:W-:Y:S01]  /*1f90*/  @!PT LDS RZ, [RZ] ;  /* 0x00000000fffff984 */ /* 0x000fe20000000800 */
[----:B------:R-:W-:Y:S01]  /*1fa0*/  @!PT LDS RZ, [RZ] ;  /* 0x00000000fffff984 */ /* 0x000fe20000000800 */
[----:B------:R-:W-:Y:S01]  /*1fb0*/  @!PT LDS RZ, [RZ] ;  /* 0x00000000fffff984 */ /* 0x000fe20000000800 */
[----:B------:R-:W-:Y:S01]  /*1fc0*/  @!PT LDS RZ, [RZ] ;  /* 0x00000000fffff984 */ /* 0x000fe20000000800 */
[----:B------:R1:W-:Y:S06]  /*1fd0*/  MEMBAR.ALL.CTA ;  /* 0x0000000000007992 */ /* 0x0003ec0000008000 */
[----:B-1----:R-:W1:Y:S01]  /*1fe0*/  FENCE.VIEW.ASYNC.S ;  /* 0x00000000000073c6 */ /* 0x002e620000000000 */
[----:B------:R-:W-:-:S04]  /*1ff0*/  PRMT R2, RZ, 0x654, R2 ;  /* 0x00000654ff027816 */ /* 0x000fc80000000002 */
[----:B-1----:R1:W-:Y:S01]  /*2000*/  SYNCS.ARRIVE.TRANS64.RED.A1T0 RZ, [R2+URZ], RZ ;  /* 0x000000ff02ff79a7 */ /* 0x0023e200081004ff */
[----:B--2---:R-:W-:-:S13]  /*2010*/  LOP3.LUT P2, RZ, R6, 0x1, RZ, 0xc0, !PT ;  /* 0x0000000106ff7812 */ /* 0x004fda000784c0ff */
[----:B------:R-:W-:Y:S01]  /*2020*/  @P2 SHF.R.U32.HI R3, RZ, 0x10, R5 ;  /* 0x00000010ff032819 */ /* 0x000fe20000011605 */
[----:B------:R-:W-:Y:S01]  /*2030*/  VOTEU.ANY UP0, P2 ;  /* 0x0000000000ff7886 */ /* 0x000fe20001000100 */
[----:B------:R-:W-:Y:S02]  /*2040*/  @P2 MOV R11, R4 ;  /* 0x00000004000b2202 */ /* 0x000fe40000000f00 */
[----:B------:R-:W-:Y:S02]  /*2050*/  @P2 R2UR.BROADCAST UR8, R3 ;  /* 0x00000000030822ca */ /* 0x000fe400008e0000 */
[----:B------:R-:W-:-:S11]  /*2060*/  @P2 LOP3.LUT R8, R5, 0xffff, RZ, 0xc0, !PT ;  /* 0x0000ffff05082812 */ /* 0x000fd600078ec0ff */
[----:B------:R-:W-:Y:S01]  /*2070*/  @UP0 UMOV UR36, UR8 ;  /* 0x0000000800240c82 */ /* 0x000fe20008000000 */
[----:B-1----:R-:W-:Y:S05]  /*2080*/  @!P0 BRA `(.L_x_34) ;  /* 0x0000000000b88947 */ /* 0x002fea0003800000 */
[----:B------:R-:W4:Y:S01]  /*2090*/  LDC.64 R4, c[0x0][0xb18] ;  /* 0x0002c600ff047b82 */ /* 0x000f220000000a00 */
[----:B------:R-:W-:-:S07]  /*20a0*/  ISETP.NE.AND P3, PT, R72, 0x1, PT ;  /* 0x000000014800780c */ /* 0x000fce0003f65270 */
[----:B------:R-:W1:Y:S08]  /*20b0*/  LDC.64 R6, c[0x0][0xb10] ;  /* 0x0002c400ff067b82 */ /* 0x000e700000000a00 */
[----:B------:R-:W2:Y:S08]  /*20c0*/  LDC R16, c[0x0][0xb20] ;  /* 0x0002c800ff107b82 */ /* 0x000eb00000000800 */
[----:B------:R-:W3:Y:S01]  /*20d0*/  LDC R18, c[0x0][0xb0c] ;  /* 0x0002c300ff127b82 */ /* 0x000ee20000000800 */
[----:B----4-:R-:W-:Y:S01]  /*20e0*/  IMAD.HI.U32 R17, R0, R5, RZ ;  /* 0x0000000500117227 */ /* 0x010fe200078e00ff */
[----:B------:R-:W-:-:S03]  /*20f0*/  ISETP.NE.AND P0, PT, R4, 0x1, PT ;  /* 0x000000010400780c */ /* 0x000fc60003f05270 */
[----:B------:R-:W-:-:S03]  /*2100*/  IMAD.HI.U32 R5, R8, R5, RZ ;  /* 0x0000000508057227 */ /* 0x000fc600078e00ff */
[----:B------:R-:W4:Y:S01]  /*2110*/  LDC.64 R2, c[0x0][0xb28] ;  /* 0x0002ca00ff027b82 */ /* 0x000f220000000a00 */
[----:B-1----:R-:W-:-:S04]  /*2120*/  IMAD.HI.U32 R20, R9, R6, RZ ;  /* 0x0000000609147227 */ /* 0x002fc800078e00ff */
[----:B------:R-:W-:Y:S01]  /*2130*/  IMAD.HI.U32 R22, R11, R6, RZ ;  /* 0x000000060b167227 */ /* 0x000fe200078e00ff */
[----:B------:R-:W-:Y:S02]  /*2140*/  SHF.R.U32.HI R20, RZ, R7, R20 ;  /* 0x00000007ff147219 */ /* 0x000fe40000011614 */
[-C--:B--2---:R-:W-:Y:S02]  /*2150*/  SHF.R.U32.HI R17, RZ, R16.reuse, R17 ;  /* 0x00000010ff117219 */ /* 0x084fe40000011611 */
[----:B------:R-:W-:Y:S02]  /*2160*/  SHF.R.U32.HI R5, RZ, R16, R5 ;  /* 0x00000010ff057219 */ /* 0x000fe40000011605 */
[----:B------:R-:W-:Y:S02]  /*2170*/  SEL R17, R0, R17, !P0 ;  /* 0x0000001100117207 */ /* 0x000fe40004000000 */
[----:B------:R-:W-:Y:S02]  /*2180*/  SHF.R.U32.HI R22, RZ, R7, R22 ;  /* 0x00000007ff167219 */ /* 0x000fe40000011616 */
[----:B---3--:R-:W-:-:S02]  /*2190*/  ISETP.NE.AND P1, PT, R18, 0x1, PT ;  /* 0x000000011200780c */ /* 0x008fc40003f25270 */
[----:B------:R-:W-:Y:S02]  /*21a0*/  SEL R5, R8, R5, !P0 ;  /* 0x0000000508057207 */ /* 0x000fe40004000000 */
[----:B------:R-:W-:Y:S02]  /*21b0*/  SEL R19, R9, R20, !P1 ;  /* 0x0000001409137207 */ /* 0x000fe40004800000 */
[----:B------:R-:W-:Y:S01]  /*21c0*/  SEL R7, R11, R22, !P1 ;  /* 0x000000160b077207 */ /* 0x000fe20004800000 */
[----:B----4-:R-:W-:-:S04]  /*21d0*/  IMAD.HI.U32 R20, R17, R2, RZ ;  /* 0x0000000211147227 */ /* 0x010fc800078e00ff */
[----:B------:R-:W-:Y:S01]  /*21e0*/  IMAD.HI.U32 R6, R19, R2, RZ ;  /* 0x0000000213067227 */ /* 0x000fe200078e00ff */
[----:B------:R-:W-:-:S04]  /*21f0*/  @P3 SHF.R.U32.HI R17, RZ, R3, R20 ;  /* 0x00000003ff113219 */ /* 0x000fc80000011614 */
[----:B------:R-:W-:Y:S01]  /*2200*/  @P3 SHF.R.U32.HI R19, RZ, R3, R6 ;  /* 0x00000003ff133219 */ /* 0x000fe20000011606 */
[----:B------:R-:W-:-:S04]  /*2210*/  IMAD R17, R72, R17, RZ ;  /* 0x0000001148117224 */ /* 0x000fc800078e02ff */
[----:B------:R-:W-:Y:S01]  /*2220*/  IMAD R6, R72, R19, RZ ;  /* 0x0000001348067224 */ /* 0x000fe200078e02ff */
[C---:B------:R-:W-:Y:S02]  /*2230*/  ISETP.GE.AND P0, PT, R5.reuse, R17, PT ;  /* 0x000000110500720c */ /* 0x040fe40003f06270 */
[----:B------:R-:W-:Y:S02]  /*2240*/  IADD3 R17, PT, PT, -R5, RZ, RZ ;  /* 0x000000ff05117210 */ /* 0x000fe40007ffe1ff */
[----:B------:R-:W-:Y:S01]  /*2250*/  ISETP.GE.OR P0, PT, R7, R6, P0 ;  /* 0x000000060700720c */ /* 0x000fe20000706670 */
[----:B------:R-:W-:-:S04]  /*2260*/  IMAD.HI.U32 R6, R5, R2, RZ ;  /* 0x0000000205067227 */ /* 0x000fc800078e00ff */
[----:B------:R-:W-:Y:S01]  /*2270*/  IMAD R8, R4, R17, R8 ;  /* 0x0000001104087224 */ /* 0x000fe200078e0208 */
[----:B------:R-:W-:-:S04]  /*2280*/  SHF.R.U32.HI R6, RZ, R3, R6 ;  /* 0x00000003ff067219 */ /* 0x000fc80000011606 */
[----:B------:R-:W-:-:S03]  /*2290*/  SEL R6, R5, R6, !P3 ;  /* 0x0000000605067207 */ /* 0x000fc60005800000 */
[----:B------:R-:W-:-:S04]  /*22a0*/  @!P0 IMAD.HI.U32 R16, R7, R2, RZ ;  /* 0x0000000207108227 */ /* 0x000fc800078e00ff */
[----:B------:R-:W-:Y:S01]  /*22b0*/  IMAD.MOV R2, RZ, RZ, -R6 ;  /* 0x000000ffff027224 */ /* 0x000fe200078e0a06 */
[----:B------:R-:W-:-:S03]  /*22c0*/  @!P0 SHF.R.U32.HI R16, RZ, R3, R16 ;  /* 0x00000003ff108219 */ /* 0x000fc60000011610 */
[----:B------:R-:W-:Y:S01]  /*22d0*/  IMAD R2, R72, R2, R5 ;  /* 0x0000000248027224 */ /* 0x000fe200078e0205 */
        /* <DEDUP_REMOVED lines=9> */
.L_x_34:
[----:B------:R-:W1:Y:S02]  /*2370*/  LDCU UR8, c[0x0][0xb30] ;  /* 0x00016600ff0877ac */ /* 0x000e640008000800 */
[----:B-1----:R-:W-:-:S09]  /*2380*/  UISETP.NE.AND UP0, UPT, UR8, 0x1, UPT ;  /* 0x000000010800788c */ /* 0x002fd2000bf05270 */
[----:B------:R-:W-:Y:S05]  /*2390*/  BRA.U UP0, `(.L_x_35) ;  /* 0x0000000100407547 */ /* 0x000fea000b800000 */
[----:B------:R-:W1:Y:S08]  /*23a0*/  LDC.64 R4, c[0x0][0xb10] ;  /* 0x0002c400ff047b82 */ /* 0x000e700000000a00 */
[----:B------:R-:W2:Y:S08]  /*23b0*/  LDC.64 R2, c[0x0][0xb18] ;  /* 0x0002c600ff027b82 */ /* 0x000eb00000000a00 */
[----:B------:R-:W3:Y:S08]  /*23c0*/  LDC R6, c[0x0][0xb20] ;  /* 0x0002c800ff067b82 */ /* 0x000ef00000000800 */
[----:B------:R-:W4:Y:S01]  /*23d0*/  LDC R16, c[0x0][0xb0c] ;  /* 0x0002c300ff107b82 */ /* 0x000f220000000800 */
[----:B-1----:R-:W-:-:S05]  /*23e0*/  IMAD.HI.U32 R4, R11, R4, RZ ;  /* 0x000000040b047227 */ /* 0x002fca00078e00ff */
[----:B------:R-:W-:Y:S01]  /*23f0*/  SHF.R.U32.HI R4, RZ, R5, R4 ;  /* 0x00000005ff047219 */ /* 0x000fe20000011604 */
[----:B--2---:R-:W-:Y:S01]  /*2400*/  IMAD.HI.U32 R3, R8, R3, RZ ;  /* 0x0000000308037227 */ /* 0x004fe200078e00ff */
[----:B------:R-:W-:-:S04]  /*2410*/  ISETP.NE.AND P0, PT, R2, 0x1, PT ;  /* 0x000000010200780c */ /* 0x000fc80003f05270 */
[----:B---3--:R-:W-:-:S04]  /*2420*/  SHF.R.U32.HI R3, RZ, R6, R3 ;  /* 0x00000006ff037219 */ /* 0x008fc80000011603 */
[----:B------:R-:W-:Y:S02]  /*2430*/  SEL R3, R8, R3, !P0 ;  /* 0x0000000308037207 */ /* 0x000fe40004000000 */
[----:B----4-:R-:W-:-:S04]  /*2440*/  ISETP.NE.AND P1, PT, R16, 0x1, PT ;  /* 0x000000011000780c */ /* 0x010fc80003f25270 */
[----:B------:R-:W-:-:S05]  /*2450*/  SEL R4, R11, R4, !P1 ;  /* 0x000000040b047207 */ /* 0x000fca0004800000 */
[----:B------:R-:W-:Y:S02]  /*2460*/  IMAD.IADD R5, R3, 0x1, -R4 ;  /* 0x0000000103057824 */ /* 0x000fe400078e0a04 */
[----:B------:R-:W-:Y:S02]  /*2470*/  IMAD.IADD R3, R4, 0x1, -R3 ;  /* 0x0000000104037824 */ /* 0x000fe400078e0a03 */
[----:B------:R-:W-:Y:S02]  /*2480*/  IMAD R11, R5, R16, R11 ;  /* 0x00000010050b7224 */ /* 0x000fe400078e020b */
[----:B------:R-:W-:-:S07]  /*2490*/  IMAD R8, R3, R2, R8 ;  /* 0x0000000203087224 */ /* 0x000fce00078e0208 */
.L_x_35:
[----:B------:R-:W-:Y:S01]  /*24a0*/  VIADD R14, R14, 0x1 ;  /* 0x000000010e0e7836 */ /* 0x000fe20000000000 */
[----:B------:R-:W-:Y:S01]  /*24b0*/  PLOP3.LUT P1, PT, PT, PT, PT, 0x80, 0x8 ;  /* 0x000000000008781c */ /* 0x000fe20003f2f070 */
[----:B------:R-:W-:Y:S02]  /*24c0*/  IMAD.IADD R21, R11, 0x1, R170 ;  /* 0x000000010b157824 */ /* 0x000fe400078e02aa */
[----:B------:R-:W-:Y:S01]  /*24d0*/  IMAD.IADD R20, R8, 0x1, R147 ;  /* 0x0000000108147824 */ /* 0x000fe200078e0293 */
[----:B------:R-:W-:-:S04]  /*24e0*/  ISETP.NE.AND P0, PT, R14, 0x2, PT ;  /* 0x000000020e00780c */ /* 0x000fc80003f05270 */
[----:B------:R-:W-:Y:S02]  /*24f0*/  SEL R2, RZ, 0x1, P0 ;  /* 0x00000001ff027807 */ /* 0x000fe40000000000 */
[----:B------:R-:W-:Y:S02]  /*2500*/  SEL R14, R14, RZ, P0 ;  /* 0x000000ff0e0e7207 */ /* 0x000fe40000000000 */
[----:B------:R-:W-:Y:S01]  /*2510*/  LOP3.LUT R13, R13, R2, RZ, 0x3c, !PT ;  /* 0x000000020d0d7212 */ /* 0x000fe200078e3cff */
[----:B------:R-:W-:Y:S06]  /*2520*/  @P2 BRA `(.L_x_36) ;  /* 0xfffffff000a02947 */ /* 0x000fec000383ffff */
[----:B------:R-:W-:Y:S01]  /*2530*/  UIADD3 UR4, UPT, UPT, UR4, 0xc0, URZ ;  /* 0x000000c004047890 */ /* 0x000fe2000fffe0ff */
[----:B------:R-:W-:-:S03]  /*2540*/  SHF.L.U32 R3, R15, 0x1f, RZ ;  /* 0x0000001f0f037819 */ /* 0x000fc600000006ff */
[----:B------:R-:W-:-:S09]  /*2550*/  ULEA UR5, UR6, UR4, 0x3 ;  /* 0x0000000406057291 */ /* 0x000fd2000f8e18ff */
[----:B------:R-:W1:Y:S02]  /*2560*/  SYNCS.PHASECHK.TRANS64.TRYWAIT P0, [UR5], R3 ;  /* 0x00000003ff0075a7 */ /* 0x000e640008001105 */
[----:B-1----:R-:W-:Y:S05]  /*2570*/  @!P0 BRA `(.L_x_37) ;  /* 0x00000068009c8947 */ /* 0x002fea0003800000 */
.L_x_132:
[----:B------:R-:W-:-:S04]  /*2580*/  UIADD3 UR6, UPT, UPT, UR6, 0x1, URZ ;  /* 0x0000000106067890 */ /* 0x000fc8000fffe0ff */
[----:B------:R-:W-:-:S04]  /*2590*/  UISETP.NE.AND UP0, UPT, UR6, 0x18, UPT ;  /* 0x000000180600788c */ /* 0x000fc8000bf05270 */
[----:B------:R-:W-:Y:S02]  /*25a0*/  USEL UR7, URZ, 0x1, UP0 ;  /* 0x00000001ff077887 */ /* 0x000fe40008000000 */
[----:B------:R-:W-:-:S04]  /*25b0*/  USEL UR6, UR6, URZ, UP0 ;  /* 0x000000ff06067287 */ /* 0x000fc80008000000 */
[----:B------:R-:W-:Y:S01]  /*25c0*/  ULEA UR5, UR6, UR4, 0x3 ;  /* 0x0000000406057291 */ /* 0x000fe2000f8e18ff */
[----:B------:R-:W-:-:S04]  /*25d0*/  LOP3.LUT R2, R15, UR7, RZ, 0x3c, !PT ;  /* 0x000000070f027c12 */ /* 0x000fc8000f8e3cff */
[----:B-1----:R-:W-:-:S04]  /*25e0*/  SHF.L.U32 R3, R2, 0x1f, RZ ;  /* 0x0000001f02037819 */ /* 0x002fc800000006ff */
[----:B------:R-:W1:Y:S02]  /*25f0*/  SYNCS.PHASECHK.TRANS64.TRYWAIT P0, [UR5], R3 ;  /* 0x00000003ff0075a7 */ /* 0x000e640008001105 */
[----:B-1----:R-:W-:Y:S05]  /*2600*/  @!P0 BRA `(.L_x_38) ;  /* 0x0000006800908947 */ /* 0x002fea0003800000 */
.L_x_134:
        /* <DEDUP_REMOVED lines=9> */
.L_x_136:
        /* <DEDUP_REMOVED lines=9> */
.L_x_138:
        /* <DEDUP_REMOVED lines=9> */
.L_x_140:
        /* <DEDUP_REMOVED lines=9> */
.L_x_142:
        /* <DEDUP_REMOVED lines=9> */
.L_x_144:
        /* <DEDUP_REMOVED lines=9> */
.L_x_146:
        /* <DEDUP_REMOVED lines=9> */
.L_x_148:
        /* <DEDUP_REMOVED lines=9> */
.L_x_150:
        /* <DEDUP_REMOVED lines=9> */
.L_x_152:
        /* <DEDUP_REMOVED lines=9> */
.L_x_154:
        /* <DEDUP_REMOVED lines=9> */
.L_x_156:
        /* <DEDUP_REMOVED lines=9> */
.L_x_158:
        /* <DEDUP_REMOVED lines=9> */
.L_x_160:
        /* <DEDUP_REMOVED lines=9> */
.L_x_162:
        /* <DEDUP_REMOVED lines=9> */
.L_x_164:
        /* <DEDUP_REMOVED lines=9> */
.L_x_166:
        /* <DEDUP_REMOVED lines=9> */
.L_x_168:
        /* <DEDUP_REMOVED lines=9> */
.L_x_170:
        /* <DEDUP_REMOVED lines=9> */
.L_x_172:
        /* <DEDUP_REMOVED lines=9> */
.L_x_174:
        /* <DEDUP_REMOVED lines=9> */
.L_x_176:
[----:B------:R-:W-:-:S04]  /*31e0*/  UIADD3 UR6, UPT, UPT, UR6, 0x1, URZ ;  /* 0x0000000106067890 */ /* 0x000fc8000fffe0ff */
[----:B------:R-:W-:-:S04]  /*31f0*/  UISETP.NE.AND UP0, UPT, UR6, 0x18, UPT ;  /* 0x000000180600788c */ /* 0x000fc8000bf05270 */
[----:B------:R-:W-:Y:S02]  /*3200*/  USEL UR5, URZ, 0x1, UP0 ;  /* 0x00000001ff057887 */ /* 0x000fe40008000000 */
[----:B------:R-:W-:-:S04]  /*3210*/  USEL UR6, UR6, URZ, UP0 ;  /* 0x000000ff06067287 */ /* 0x000fc80008000000 */
[----:B------:R-:W-:Y:S01]  /*3220*/  ULEA UR6, UR6, UR4, 0x3 ;  /* 0x0000000406067291 */ /* 0x000fe2000f8e18ff */
[----:B-1----:R-:W-:-:S04]  /*3230*/  LOP3.LUT R3, R2, UR5, RZ, 0x3c, !PT ;  /* 0x0000000502037c12 */ /* 0x002fc8000f8e3cff */
[----:B------:R-:W-:Y:S01]  /*3240*/  SHF.L.U32 R3, R3, 0x1f, RZ ;  /* 0x0000001f03037819 */ /* 0x000fe200000006ff */
[----:B----4-:R-:W-:-:S07]  /*3250*/  IMAD.U32 R0, RZ, RZ, UR6 ;  /* 0x00000006ff007e24 */ /* 0x010fce000f8e00ff */
.L_x_60:
[----:B-1----:R1:W2:Y:S02]  /*3260*/  SYNCS.PHASECHK.TRANS64.TRYWAIT P0, [R0+URZ], R3 ;  /* 0x00000003000075a7 */ /* 0x0022a400080011ff */
[----:B--2---:R-:W-:Y:S05]  /*3270*/  @!P0 NANOSLEEP.SYNCS 0x989680 ;  /* 0x009896800000895d */ /* 0x004fea0003900000 */
[----:B------:R-:W2:Y:S02]  /*3280*/  @!P0 SYNCS.PHASECHK.TRANS64 P0, [R0+URZ], R3 ;  /* 0x00000003000085a7 */ /* 0x000ea400080010ff */
[----:B--2---:R-:W-:Y:S05]  /*3290*/  @P0 EXIT ;  /* 0x000000000000094d */ /* 0x004fea0003800000 */
[----:B------:R-:W-:Y:S05]  /*32a0*/  BRA `(.L_x_60) ;  /* 0xfffffffc00ec7947 */ /* 0x000fea000383ffff */
.L_x_18:
[----:B------:R-:W-:-:S04]  /*32b0*/  UISETP.NE.AND UP1, UPT, UR37, URZ, UPT ;  /* 0x000000ff2500728c */ /* 0x000fc8000bf25270 */
[----:B------:R-:W-:-:S09]  /*32c0*/  UISETP.NE.OR UP1, UPT, UR8, 0x1, UP1 ;  /* 0x000000010800788c */ /* 0x000fd20008f25670 */
[----:B------:R-:W-:Y:S05]  /*32d0*/  BRA.U UP1, `(.L_x_61) ;  /* 0x0000000501487547 */ /* 0x000fea000b800000 */
[----:B------:R-:W-:Y:S01]  /*32e0*/  ISETP.NE.AND P2, PT, R2, RZ, PT ;  /* 0x000000ff0200720c */ /* 0x000fe20003f45270 */
[----:B------:R-:W-:Y:S01]  /*32f0*/  IMAD.MOV.U32 R12, RZ, RZ, 0x1 ;  /* 0x00000001ff0c7424 */ /* 0x000fe200078e00ff */
[----:B------:R-:W-:Y:S02]  /*3300*/  CS2R R10, SRZ ;  /* 0x00000000000a7805 */ /* 0x000fe4000001ff00 */
[----:B------:R-:W-:Y:S01]  /*3310*/  CS2R R8, SRZ ;  /* 0x0000000000087805 */ /* 0x000fe2000001ff00 */
[----:B------:R-:W-:Y:S01]  /*3320*/  UMOV UR4, 0x400 ;  /* 0x0000040000047882 */ /* 0x000fe20000000000 */
[----:B------:R-:W-:Y:S01]  /*3330*/  UMOV UR6, URZ ;  /* 0x000000ff00067c82 */ /* 0x000fe20008000000 */
[----:B------:R-:W-:-:S12]  /*3340*/  ULEA UR37, UR37, UR4, 0x18 ;  /* 0x0000000425257291 */ /* 0x000fd8000f8ec0ff */
.L_x_65:
[----:B------:R-:W-:Y:S02]  /*3350*/  LEA R0, R8, UR37, 0x3 ;  /* 0x0000002508007c11 */ /* 0x000fe4000f8e18ff */
[----:B------:R-:W-:-:S03]  /*3360*/  SHF.L.U32 R5, R9, 0x1f, RZ ;  /* 0x0000001f09057819 */ /* 0x000fc600000006ff */
[----:B------:R-:W-:Y:S01]  /*3370*/  VIADD R4, R0, 0x220 ;  /* 0x0000022000047836 */ /* 0x000fe20000000000 */
[----:B------:R-:W1:Y:S02]  /*3380*/  SYNCS.PHASECHK.TRANS64.TRYWAIT P0, [R0+URZ+0x210], R5 ;  /* 0x00021005000075a7 */ /* 0x000e6400080011ff */
[----:B-1----:R-:W-:Y:S05]  /*3390*/  @!P0 BRA `(.L_x_62) ;  /* 0x00000064003c8947 */ /* 0x002fea0003800000 */
.L_x_177:
[----:B------:R-:W-:Y:S01]  /*33a0*/  ULEA UR5, UR6, UR37, 0x3 ;  /* 0x0000002506057291 */ /* 0x000fe2000f8e18ff */
[----:B------:R-:W-:Y:S02]  /*33b0*/  PRMT R4, RZ, 0x654, R4 ;  /* 0x00000654ff047816 */ /* 0x000fe40000000004 */
[----:B-1----:R-:W-:Y:S01]  /*33c0*/  SHF.L.U32 R5, R12, 0x1f, RZ ;  /* 0x0000001f0c057819 */ /* 0x002fe200000006ff */
[----:B------:R-:W-:Y:S01]  /*33d0*/  UIADD3 UR4, UPT, UPT, UR5, 0x1b0, URZ ;  /* 0x000001b005047890 */ /* 0x000fe2000fffe0ff */
[----:B------:R1:W-:Y:S05]  /*33e0*/  SYNCS.ARRIVE.TRANS64.RED.A1T0 RZ, [R4+URZ], RZ ;  /* 0x000000ff04ff79a7 */ /* 0x0003ea00081004ff */
[----:B------:R-:W-:Y:S01]  /*33f0*/  IMAD.U32 R7, RZ, RZ, UR4 ;  /* 0x00000004ff077e24 */ /* 0x000fe2000f8e00ff */
[----:B------:R-:W2:Y:S04]  /*3400*/  SYNCS.PHASECHK.TRANS64.TRYWAIT P0, [UR5+0x1c0], R5 ;  /* 0x0001c005ff0075a7 */ /* 0x000ea80008001105 */
[----:B------:R-:W-:Y:S01]  /*3410*/  PRMT R6, R2, 0x654, R7 ;  /* 0x0000065402067816 */ /* 0x000fe20000000007 */
[----:B-1----:R-:W-:Y:S01]  /*3420*/  @!P2 IMAD.MOV.U32 R4, RZ, RZ, 0x10 ;  /* 0x00000010ff04a424 */ /* 0x002fe200078e00ff */
[----:B--2---:R-:W-:Y:S06]  /*3430*/  @!P0 BRA `(.L_x_63) ;  /* 0x0000006400288947 */ /* 0x004fec0003800000 */
.L_x_179:
[----:B------:R-:W-:Y:S01]  /*3440*/  ULEA UR4, UR6, UR37, 0x4 ;  /* 0x0000002506047291 */ /* 0x000fe2000f8e20ff */
[----:B------:R-:W-:Y:S01]  /*3450*/  SEL R3, R6, R3, !P2 ;  /* 0x0000000306037207 */ /* 0x000fe20005000000 */
[----:B------:R-:W-:Y:S01]  /*3460*/  UIADD3 UR5, UPT, UPT, UR5, 0x1b0, URZ ;  /* 0x000001b005057890 */ /* 0x000fe2000fffe0ff */
[----:B-1----:R-:W-:Y:S01]  /*3470*/  LEA R0, R11, UR37, 0x3 ;  /* 0x000000250b007c11 */ /* 0x002fe2000f8e18ff */
[----:B------:R-:W-:Y:S01]  /*3480*/  UIADD3 UR4, UPT, UPT, UR4, 0x240, URZ ;  /* 0x0000024004047890 */ /* 0x000fe2000fffe0ff */
[----:B------:R-:W-:Y:S01]  /*3490*/  SHF.L.U32 R5, R10, 0x1f, RZ ;  /* 0x0000001f0a057819 */ /* 0x000fe200000006ff */
[----:B------:R1:W-:Y:S01]  /*34a0*/  @!P2 SYNCS.ARRIVE.TRANS64.RED RZ, [R3+URZ], R4 ;  /* 0x0000000403ffa9a7 */ /* 0x0003e200080004ff */
[----:B------:R-:W-:Y:S01]  /*34b0*/  UIADD3 UR6, UPT, UPT, UR6, 0x1, URZ ;  /* 0x0000000106067890 */ /* 0x000fe2000fffe0ff */
[----:B------:R-:W-:-:S03]  /*34c0*/  VIADD R8, R8, 0x1 ;  /* 0x0000000108087836 */ /* 0x000fc60000000000 */
[----:B------:R-:W-:Y:S02]  /*34d0*/  UISETP.NE.AND UP0, UPT, UR6, 0x2, UPT ;  /* 0x000000020600788c */ /* 0x000fe4000bf05270 */
[----:B------:R-:W-:Y:S06]  /*34e0*/  UGETNEXTWORKID.BROADCAST [UR4], [UR5] ;  /* 0x00000000040073ca */ /* 0x000fec0008000100 */
[----:B------:R-:W-:Y:S01]  /*34f0*/  USEL UR4, URZ, 0x1, UP0 ;  /* 0x00000001ff047887 */ /* 0x000fe20008000000 */
[----:B------:R-:W-:Y:S01]  /*3500*/  ISETP.NE.AND P0, PT, R8, 0x2, PT ;  /* 0x000000020800780c */ /* 0x000fe20003f05270 */
[----:B------:R-:W-:Y:S01]  /*3510*/  USEL UR6, UR6, URZ, UP0 ;  /* 0x000000ff06067287 */ /* 0x000fe20008000000 */
[----:B------:R-:W2:Y:S03]  /*3520*/  SYNCS.PHASECHK.TRANS64.TRYWAIT P1, [R0+URZ+0x1b0], R5 ;  /* 0x0001b005000075a7 */ /* 0x000ea600080211ff */
[----:B------:R-:W-:Y:S01]  /*3530*/  LOP3.LUT R12, R12, UR4, RZ, 0x3c, !PT ;  /* 0x000000040c0c7c12 */ /* 0x000fe2000f8e3cff */
[----:B-12---:R-:W-:Y:S07]  /*3540*/  @!P1 BRA `(.L_x_64) ;  /* 0x0000006000fc9947 */ /* 0x006fee0003800000 */
.L_x_180:
[C---:B------:R-:W-:Y:S01]  /*3550*/  LEA R4, R11.reuse, UR37, 0x4 ;  /* 0x000000250b047c11 */ /* 0x040fe2000f8e20ff */
[----:B-1----:R-:W-:Y:S01]  /*3560*/  VIADD R0, R0, 0x1c0 ;  /* 0x000001c000007836 */ /* 0x002fe20000000000 */
[----:B------:R-:W-:Y:S01]  /*3570*/  SEL R8, R8, RZ, P0 ;  /* 0x000000ff08087207 */ /* 0x000fe20000000000 */
[----:B------:R-:W-:-:S03]  /*3580*/  VIADD R11, R11, 0x1 ;  /* 0x000000010b0b7836 */ /* 0x000fc60000000000 */
[----:B------:R-:W1:Y:S01]  /*3590*/  LDS.128 R4, [R4+0x240] ;  /* 0x0002400004047984 */ /* 0x000e620000000c00 */
[----:B------:R-:W-:Y:S02]  /*35a0*/  PRMT R0, RZ, 0x654, R0 ;  /* 0x00000654ff007816 */ /* 0x000fe40000000000 */
[C---:B------:R-:W-:Y:S01]  /*35b0*/  ISETP.NE.AND P1, PT, R11.reuse, 0x2, PT ;  /* 0x000000020b00780c */ /* 0x040fe20003f25270 */
[----:B------:R-:W-:Y:S01]  /*35c0*/  @!PT LDS RZ, [RZ] ;  /* 0x00000000fffff984 */ /* 0x000fe20000000800 */
[----:B------:R-:W-:Y:S01]  /*35d0*/  @!PT LDS RZ, [RZ] ;  /* 0x00000000fffff984 */ /* 0x000fe20000000800 */
[----:B------:R-:W-:Y:S01]  /*35e0*/  @!PT LDS RZ, [RZ] ;  /* 0x00000000fffff984 */ /* 0x000fe20000000800 */
[----:B------:R-:W-:Y:S01]  /*35f0*/  @!PT LDS RZ, [RZ] ;  /* 0x00000000fffff984 */ /* 0x000fe20000000800 */
[----:B------:R2:W-:Y:S06]  /*3600*/  MEMBAR.ALL.CTA ;  /* 0x0000000000007992 */ /* 0x0005ec0000008000 */
[----:B--2---:R-:W2:Y:S01]  /*3610*/  FENCE.VIEW.ASYNC.S ;  /* 0x00000000000073c6 */ /* 0x004ea20000000000 */
[----:B------:R-:W-:Y:S01]  /*3620*/  SEL R11, R11, RZ, P1 ;  /* 0x000000ff0b0b7207 */ /* 0x000fe20000800000 */
[----:B--2---:R2:W-:Y:S01]  /*3630*/  SYNCS.ARRIVE.TRANS64.RED.A1T0 RZ, [R0+URZ], RZ ;  /* 0x000000ff00ff79a7 */ /* 0x0045e200081004ff */
[----:B-1----:R-:W-:-:S02]  /*3640*/  LOP3.LUT P3, RZ, R6, 0x1, RZ, 0xc0, !PT ;  /* 0x0000000106ff7812 */ /* 0x002fc4000786c0ff */
[----:B------:R-:W-:-:S04]  /*3650*/  SEL R5, RZ, 0x1, P1 ;  /* 0x00000001ff057807 */ /* 0x000fc80000800000 */
[----:B------:R-:W-:Y:S02]  /*3660*/  LOP3.LUT R10, R10, R5, RZ, 0x3c, !PT ;  /* 0x000000050a0a7212 */ /* 0x000fe400078e3cff */
[----:B--2---:R-:W-:-:S04]  /*3670*/  SEL R0, RZ, 0x1, P0 ;  /* 0x00000001ff007807 */ /* 0x004fc80000000000 */
[----:B------:R-:W-:Y:S01]  /*3680*/  LOP3.LUT R9, R9, R0, RZ, 0x3c, !PT ;  /* 0x0000000009097212 */ /* 0x000fe200078e3cff */
[----:B------:R-:W-:Y:S06]  /*3690*/  @P3 BRA `(.L_x_65) ;  /* 0xfffffffc002c3947 */ /* 0x000fec000383ffff */
[----:B------:R-:W-:Y:S01]  /*36a0*/  ULEA UR5, UR6, UR37, 0x3 ;  /* 0x0000002506057291 */ /* 0x000fe2000f8e18ff */
[----:B------:R-:W-:-:S08]  /*36b0*/  SHF.L.U32 R3, R12, 0x1f, RZ ;  /* 0x0000001f0c037819 */ /* 0x000fd000000006ff */
[----:B------:R-:W1:Y:S02]  /*36c0*/  SYNCS.PHASECHK.TRANS64 P0, [UR5+0x1c0], R3 ;  /* 0x0001c003ff0075a7 */ /* 0x000e640008001005 */
[----:B-1----:R-:W-:Y:S05]  /*36d0*/  @P0 BRA `(.L_x_66) ;  /* 0x0000000000080947 */ /* 0x002fea0003800000 */
[----:B------:R-:W1:Y:S02]  /*36e0*/  SYNCS.PHASECHK.TRANS64.TRYWAIT P0, [UR5+0x1c0], R3 ;  /* 0x0001c003ff0075a7 */ /* 0x000e640008001105 */
[----:B-1----:R-:W-:Y:S05]  /*36f0*/  @!P0 BRA `(.L_x_67) ;  /* 0x0000006000a48947 */ /* 0x002fea0003800000 */
.L_x_66:
[----:B------:R-:W-:-:S04]  /*3700*/  UIADD3 UR4, UPT, UPT, UR6, 0x1, URZ ;  /* 0x0000000106047890 */ /* 0x000fc8000fffe0ff */
[----:B------:R-:W-:-:S04]  /*3710*/  UISETP.NE.AND UP0, UPT, UR4, 0x2, UPT ;  /* 0x000000020400788c */ /* 0x000fc8000bf05270 */
[----:B------:R-:W-:Y:S02]  /*3720*/  USEL UR7, URZ, 0x1, UP0 ;  /* 0x00000001ff077887 */ /* 0x000fe40008000000 */
[----:B------:R-:W-:-:S04]  /*3730*/  USEL UR4, UR4, URZ, UP0 ;  /* 0x000000ff04047287 */ /* 0x000fc80008000000 */
[----:B------:R-:W-:Y:S01]  /*3740*/  ULEA UR4, UR4, UR37, 0x3 ;  /* 0x0000002504047291 */ /* 0x000fe2000f8e18ff */
[----:B-1----:R-:W-:-:S04]  /*3750*/  LOP3.LUT R3, R12, UR7, RZ, 0x3c, !PT ;  /* 0x000000070c037c12 */ /* 0x002fc8000f8e3cff */
[----:B------:R-:W-:-:S04]  /*3760*/  SHF.L.U32 R0, R3, 0x1f, RZ ;  /* 0x0000001f03007819 */ /* 0x000fc800000006ff */
[----:B------:R-:W1:Y:S02]  /*3770*/  SYNCS.PHASECHK.TRANS64 P0, [UR4+0x1c0], R0 ;  /* 0x0001c000ff0075a7 */ /* 0x000e640008001004 */
[----:B-1----:R-:W-:Y:S05]  /*3780*/  @P0 EXIT ;  /* 0x000000000000094d */ /* 0x002fea0003800000 */
[----:B------:R-:W-:Y:S02]  /*3790*/  SHF.L.U32 R3, R3, 0x1f, RZ ;  /* 0x0000001f03037819 */ /* 0x000fe400000006ff */
[----:B------:R-:W-:-:S07]  /*37a0*/  MOV R0, UR4 ;  /* 0x0000000400007c02 */ /* 0x000fce0008000f00 */
.L_x_68:
[----:B-1----:R1:W2:Y:S02]  /*37b0*/  SYNCS.PHASECHK.TRANS64.TRYWAIT P0, [R0+URZ+0x1c0], R3 ;  /* 0x0001c003000075a7 */ /* 0x0022a400080011ff */
[----:B--2---:R-:W-:Y:S05]  /*37c0*/  @!P0 NANOSLEEP.SYNCS 0x989680 ;  /* 0x009896800000895d */ /* 0x004fea0003900000 */
[----:B------:R-:W2:Y:S02]  /*37d0*/  @!P0 SYNCS.PHASECHK.TRANS64 P0, [R0+URZ+0x1c0], R3 ;  /* 0x0001c003000085a7 */ /* 0x000ea400080010ff */
[----:B--2---:R-:W-:Y:S05]  /*37e0*/  @P0 EXIT ;  /* 0x000000000000094d */ /* 0x004fea0003800000 */
[----:B------:R-:W-:Y:S05]  /*37f0*/  BRA `(.L_x_68) ;  /* 0xfffffffc00ec7947 */ /* 0x000fea000383ffff */
.L_x_61:
[----:B------:R-:W-:-:S09]  /*3800*/  UISETP.NE.AND UP1, UPT, UR8, URZ, UPT ;  /* 0x000000ff0800728c */ /* 0x000fd2000bf25270 */
[----:B------:R-:W-:Y:S05]  /*3810*/  BRA.U UP1, `(.L_x_69) ;  /* 0x0000000d01607547 */ /* 0x000fea000b800000 */
[----:B------:R-:W-:Y:S01]  /*3820*/  UMOV UR4, 0x40 ;  /* 0x0000004000047882 */ /* 0x000fe20000000000 */
[----:B------:R-:W-:Y:S01]  /*3830*/  NOP ;  /* 0x0000000000007918 */ /* 0x000fe20000000000 */
[----:B------:R-:W-:Y:S01]  /*3840*/  ULEA UR4, UR37, UR4, 0x18 ;  /* 0x0000000425047291 */ /* 0x000fe2000f8ec0ff */
[----:B------:R-:W-:Y:S02]  /*3850*/  UMOV UR5, 0x400 ;  /* 0x0000040000057882 */ /* 0x000fe40000000000 */
[----:B------:R-:W-:-:S06]  /*3860*/  ULEA UR37, UR37, UR5, 0x18 ;  /* 0x0000000525257291 */ /* 0x000fcc000f8ec0ff */
[----:B------:R-:W1:Y:S02]  /*3870*/  LDS.U8 R0, [UR4+0x1c] ;  /* 0x00001c04ff007984 */ /* 0x000e640008000000 */
[----:B-1----:R-:W-:-:S13]  /*3880*/  ISETP.NE.AND P0, PT, R0, RZ, PT ;  /* 0x000000ff0000720c */ /* 0x002fda0003f05270 */
[----:B------:R-:W-:Y:S05]  /*3890*/  @P0 BRA `(.L_x_70) ;  /* 0x0000000000580947 */ /* 0x000fea0003800000 */
[----:B------:R-:W-:-:S13]  /*38a0*/  ELECT P0, URZ, PT ;  /* 0x0000000000ff782f */ /* 0x000fda0003800000 */
[----:B------:R-:W-:Y:S05]  /*38b0*/  @!P0 BRA `(.L_x_71) ;  /* 0x0000000000608947 */ /* 0x000fea0003800000 */
[----:B------:R-:W-:Y:S01]  /*38c0*/  UMOV UR5, 0x10 ;  /* 0x0000001000057882 */ /* 0x000fe20000000000 */
[----:B------:R-:W-:Y:S01]  /*38d0*/  HFMA2 R0, -RZ, RZ, 0, 5.9604644775390625e-08 ;  /* 0x00000001ff007431 */ /* 0x000fe200000001ff */
[----:B------:R-:W-:-:S03]  /*38e0*/  MOV R2, 0xffff ;  /* 0x0000ffff00027802 */ /* 0x000fc60000000f00 */
[----:B------:R-:W-:Y:S04]  /*38f0*/  DEPBAR.LE SB1, 0x36 ;  /* 0x00009d800000791a */ /* 0x000fe80000000000 */
[----:B------:R-:W1:Y:S02]  /*3900*/  UTCATOMSWS.FIND_AND_SET.ALIGN UP0, UR5, UR5 ;  /* 0x00000005000575e3 */ /* 0x000e640008000800 */
[----:B-1----:R-:W-:Y:S01]  /*3910*/  MOV R3, UR5 ;  /* 0x0000000500037c02 */ /* 0x002fe20008000f00 */
[----:B------:R-:W-:Y:S06]  /*3920*/  BRA.U UP0, `(.L_x_72) ;  /* 0x0000000100187547 */ /* 0x000fec000b800000 */
.L_x_73:
[----:B------:R-:W-:Y:S05]  /*3930*/  NANOSLEEP 0x64 ;  /* 0x000000640000795d */ /* 0x000fea0003800000 */
[----:B------:R-:W-:-:S05]  /*3940*/  UMOV UR5, 0x10 ;  /* 0x0000001000057882 */ /* 0x000fca0000000000 */
[----:B------:R-:W-:Y:S04]  /*3950*/  DEPBAR.LE SB1, 0x36 ;  /* 0x00009d800000791a */ /* 0x000fe80000000000 */
[----:B------:R-:W1:Y:S02]  /*3960*/  UTCATOMSWS.FIND_AND_SET.ALIGN UP0, UR5, UR5 ;  /* 0x00000005000575e3 */ /* 0x000e640008000800 */
[----:B-1----:R-:W-:Y:S01]  /*3970*/  MOV R3, UR5 ;  /* 0x0000000500037c02 */ /* 0x002fe20008000f00 */
[----:B------:R-:W-:Y:S05]  /*3980*/  BRA.U !UP0, `(.L_x_73) ;  /* 0xfffffffd08e87547 */ /* 0x000fea000b83ffff */
.L_x_72:
[-C--:B------:R-:W-:Y:S02]  /*3990*/  SHF.L.U32 R2, R2, R3.reuse, RZ ;  /* 0x0000000302027219 */ /* 0x080fe400000006ff */
[----:B------:R-:W-:Y:S01]  /*39a0*/  SHF.L.U32 R0, R0, R3, RZ ;  /* 0x0000000300007219 */ /* 0x000fe200000006ff */
[----:B------:R-:W-:Y:S02]  /*39b0*/  IMAD.SHL.U32 R3, R3, 0x20, RZ ;  /* 0x0000002003037824 */ /* 0x000fe400078e00ff */
[----:B------:R1:W-:Y:S04]  /*39c0*/  ATOMS.OR RZ, [UR4+0x14], R2 ;  /* 0x00001402ffff798c */ /* 0x0003e8000b000004 */
[----:B------:R1:W-:Y:S04]  /*39d0*/  ATOMS.OR RZ, [UR4+0x18], R0 ;  /* 0x00001800ffff798c */ /* 0x0003e8000b000004 */
[----:B------:R1:W-:Y:S01]  /*39e0*/  STS [UR37+0x260], R3 ;  /* 0x00026003ff007988 */ /* 0x0003e20008000825 */
[----:B------:R-:W-:Y:S05]  /*39f0*/  BRA `(.L_x_71) ;  /* 0x0000000000107947 */ /* 0x000fea0003800000 */
.L_x_70:
[----:B------:R-:W-:Y:S02]  /*3a00*/  MOV R0, 0xffffffff ;  /* 0xffffffff00007802 */ /* 0x000fe40000000f00 */
[----:B------:R-:W-:-:S03]  /*3a10*/  MOV R2, 0x3a40 ;  /* 0x00003a4000027802 */ /* 0x000fc60000000f00 */
[----:B------:R1:W-:Y:S04]  /*3a20*/  STS [UR37+0x260], R0 ;  /* 0x00026000ff007988 */ /* 0x0003e80008000825 */
[----:B-1-3-5:R-:W-:Y:S05]  /*3a30*/  CALL.REL.NOINC `($__internal_1_$__cuda_sm10x_tcgen05_guardrail_trap_phase_invalid_during_alloc) ;  /* 0x0000006400607944 */ /* 0x02afea0003c00000 */
.L_x_71:
[----:B------:R-:W-:Y:S05]  /*3a40*/  WARPSYNC.ALL ;  /* 0x0000000000007948 */ /* 0x000fea0003800000 */
[----:B------:R-:W2:Y:S01]  /*3a50*/  S2UR UR6, SR_CgaCtaId ;  /* 0x00000000000679c3 */ /* 0x000ea20000008800 */
[----:B------:R-:W-:Y:S01]  /*3a60*/  UMOV UR4, 0x400 ;  /* 0x0000040000047882 */ /* 0x000fe20000000000 */
[----:B------:R-:W-:-:S06]  /*3a70*/  NOP ;  /* 0x0000000000007918 */ /* 0x000fcc0000000000 */
[----:B------:R-:W-:Y:S06]  /*3a80*/  BAR.ARV 0x6, 0xa0 ;  /* 0x0182800000007b1d */ /* 0x000fec0000002000 */
[----:B------:R-:W4:Y:S01]  /*3a90*/  LDCU UR7, c[0x0][0x38c] ;  /* 0x00007180ff0777ac */ /* 0x000f220008000800 */
[----:B------:R-:W-:Y:S01]  /*3aa0*/  IMAD.MOV.U32 R11, RZ, RZ, 0x1 ;  /* 0x00000001ff0b7424 */ /* 0x000fe200078e00ff */
[----:B------:R-:W-:Y:S01]  /*3ab0*/  CS2R R8, SRZ ;  /* 0x0000000000087805 */ /* 0x000fe2000001ff00 */
[----:B------:R-:W-:Y:S01]  /*3ac0*/  IMAD.MOV.U32 R10, RZ, RZ, RZ ;  /* 0x000000ffff0a7224 */ /* 0x000fe200078e00ff */
[----:B------:R-:W-:Y:S01]  /*3ad0*/  UMOV UR17, URZ ;  /* 0x000000ff00117c82 */ /* 0x000fe20008000000 */
[----:B------:R-:W-:Y:S01]  /*3ae0*/  UMOV UR16, URZ ;  /* 0x000000ff00107c82 */ /* 0x000fe20008000000 */
[----:B------:R-:W-:Y:S01]  /*3af0*/  UMOV UR20, 0x0 ;  /* 0x0000000000147882 */ /* 0x000fe20000000000 */
[----:B------:R-:W-:Y:S01]  /*3b00*/  UMOV UR21, 0x8208090 ;  /* 0x0820809000157882 */ /* 0x000fe20000000000 */
[----:B--2---:R-:W-:Y:S01]  /*3b10*/  ULEA UR6, UR6, UR4, 0x18 ;  /* 0x0000000406067291 */ /* 0x004fe2000f8ec0ff */
[----:B------:R-:W2:Y:S03]  /*3b20*/  LDCU UR4, c[0x0][0x38c] ;  /* 0x00007180ff0477ac */ /* 0x000ea60008000800 */
[----:B------:R-:W-:-:S02]  /*3b30*/  UIADD3 UR11, UPT, UPT, UR6, 0x20600, URZ ;  /* 0x00020600060b7890 */ /* 0x000fc4000fffe0ff */
[----:B----4-:R-:W-:-:S03]  /*3b40*/  UIADD3 UR7, UPT, UPT, UR7, 0x1f, URZ ;  /* 0x0000001f07077890 */ /* 0x010fc6000fffe0ff */
[----:B-1----:R-:W1:Y:S01]  /*3b50*/  LDS R0, [UR6+0x260] ;  /* 0x00026006ff007984 */ /* 0x002e620008000800 */
[----:B------:R-:W-:Y:S02]  /*3b60*/  UIADD3 UR18, UPT, UPT, UR6, 0x8600, URZ ;  /* 0x0000860006127890 */ /* 0x000fe4000fffe0ff */
[----:B------:R-:W-:Y:S02]  /*3b70*/  USHF.R.S32.HI UR5, URZ, 0x1f, UR7 ;  /* 0x0000001fff057899 */ /* 0x000fe40008011407 */
[----:B------:R-:W-:Y:S02]  /*3b80*/  USHF.R.U32.HI UR11, URZ, 0x4, UR11 ;  /* 0x00000004ff0b7899 */ /* 0x000fe4000801160b */
[----:B------:R-:W-:Y:S02]  /*3b90*/  ULEA.HI UR5, UR5, UR7, URZ, 0x5 ;  /* 0x0000000705057291 */ /* 0x000fe4000f8f28ff */
[----:B------:R-:W-:Y:S02]  /*3ba0*/  USHF.R.U32.HI UR18, URZ, 0x4, UR18 ;  /* 0x00000004ff127899 */ /* 0x000fe40008011612 */
[----:B------:R-:W-:-:S02]  /*3bb0*/  USHF.R.S32.HI UR5, URZ, 0x5, UR5 ;  /* 0x00000005ff057899 */ /* 0x000fc40008011405 */
[----:B------:R-:W-:Y:S02]  /*3bc0*/  ULOP3.LUT UR11, UR11, 0x3fff, URZ, 0xc0, !UPT ;  /* 0x00003fff0b0b7892 */ /* 0x000fe4000f8ec0ff */
[----:B------:R-:W-:Y:S02]  /*3bd0*/  UISETP.LT.AND UP0, UPT, UR5, 0x1, UPT ;  /* 0x000000010500788c */ /* 0x000fe4000bf01270 */
[----:B------:R-:W-:Y:S02]  /*3be0*/  ULOP3.LUT UR18, UR18, 0x3fff, URZ, 0xc0, !UPT ;  /* 0x00003fff12127892 */ /* 0x000fe4000f8ec0ff */
[----:B------:R-:W-:Y:S02]  /*3bf0*/  USEL UR10, UR5, 0x1, !UP0 ;  /* 0x00000001050a7887 */ /* 0x000fe4000c000000 */
[----:B------:R-:W-:Y:S02]  /*3c00*/  ULOP3.LUT UR11, UR11, 0x10000, URZ, 0xfc, !UPT ;  /* 0x000100000b0b7892 */ /* 0x000fe4000f8efcff */
[----:B------:R-:W-:-:S02]  /*3c10*/  UIADD3 UR10, UPT, UPT, -UR10, URZ, URZ ;  /* 0x000000ff0a0a7290 */ /* 0x000fc4000fffe1ff */
[----:B--2---:R-:W-:Y:S01]  /*3c20*/  UISETP.GE.AND UP3, UPT, UR4, 0x1, UPT ;  /* 0x000000010400788c */ /* 0x004fe2000bf66270 */
[----:B-1----:R-:W-:-:S15]  /*3c30*/  R2UR UR19, R0 ;  /* 0x00000000001372ca */ /* 0x002fde00000e0000 */
.L_x_80:
[----:B------:R-:W-:Y:S02]  /*3c40*/  LEA R0, R10, UR6, 0x3 ;  /* 0x000000060a007c11 */ /* 0x000fe4000f8e18ff */
[----:B------:R-:W-:Y:S02]  /*3c50*/  SHF.L.U32 R5, R9, 0x1f, RZ ;  /* 0x0000001f09057819 */ /* 0x000fe400000006ff */
[----:B------:R-:W-:Y:S01]  /*3c60*/  PLOP3.LUT P0, PT, PT, PT, UP3, 0x80, 0x8 ;  /* 0x000000000008781c */ /* 0x000fe20003f0f038 */
[----:B------:R-:W-:Y:S01]  /*3c70*/  VIADD R3, R0, 0x1c0 ;  /* 0x000001c000037836 */ /* 0x000fe20000000000 */
[----:B-1----:R-:W1:Y:S02]  /*3c80*/  SYNCS.PHASECHK.TRANS64.TRYWAIT P1, [R0+URZ+0x1b0], R5 ;  /* 0x0001b005000075a7 */ /* 0x002e6400080211ff */
[----:B-1--4-:R-:W-:Y:S09]  /*3c90*/  @!P1 BRA `(.L_x_74) ;  /* 0x0000005c00549947 */ /* 0x012ff20003800000 */
.L_x_182:
[----:B------:R-:W-:Y:S01]  /*3ca0*/  LEA R4, R10, UR6, 0x4 ;  /* 0x000000060a047c11 */ /* 0x000fe2000f8e20ff */
[----:B------:R-:W-:Y:S01]  /*3cb0*/  @UP3 ULEA UR4, UR16, UR6, 0x3 ;  /* 0x0000000610043291 */ /* 0x000fe2000f8e18ff */
[----:B------:R-:W-:Y:S01]  /*3cc0*/  PLOP3.LUT P2, PT, PT, PT, PT, 0x80, 0x8 ;  /* 0x000000000008781c */ /* 0x000fe20003f4f070 */
[----:B------:R-:W-:Y:S01]  /*3cd0*/  ULEA UR9, UR17, UR6, 0x3 ;  /* 0x0000000611097291 */ /* 0x000fe2000f8e18ff */
[----:B------:R-:W-:Y:S02]  /*3ce0*/  PRMT R3, RZ, 0x654, R3 ;  /* 0x00000654ff037816 */ /* 0x000fe40000000003 */
[----:B-1----:R-:W1:Y:S01]  /*3cf0*/  LDS.128 R4, [R4+0x240] ;  /* 0x0002400004047984 */ /* 0x002e620000000c00 */
[----:B------:R-:W-:Y:S02]  /*3d00*/  @P0 SHF.L.U32 R2, R8, 0x1f, RZ ;  /* 0x0000001f08020819 */ /* 0x000fe400000006ff */
[----:B------:R-:W-:Y:S01]  /*3d10*/  SHF.L.U32 R0, R11, 0x1f, RZ ;  /* 0x0000001f0b007819 */ /* 0x000fe200000006ff */
[----:B------:R-:W-:Y:S01]  /*3d20*/  @!PT LDS RZ, [RZ] ;  /* 0x00000000fffff984 */ /* 0x000fe20000000800 */
[----:B------:R-:W-:Y:S01]  /*3d30*/  @!PT LDS RZ, [RZ] ;  /* 0x00000000fffff984 */ /* 0x000fe20000000800 */
[----:B------:R-:W-:Y:S01]  /*3d40*/  @!PT LDS RZ, [RZ] ;  /* 0x00000000fffff984 */ /* 0x000fe20000000800 */
[----:B------:R-:W-:Y:S01]  /*3d50*/  @!PT LDS RZ, [RZ] ;  /* 0x00000000fffff984 */ /* 0x000fe20000000800 */
[----:B------:R2:W-:Y:S06]  /*3d60*/  MEMBAR.ALL.CTA ;  /* 0x0000000000007992 */ /* 0x0005ec0000008000 */
[----:B--2---:R-:W2:Y:S02]  /*3d70*/  FENCE.VIEW.ASYNC.S ;  /* 0x00000000000073c6 */ /* 0x004ea40000000000 */
[----:B--2---:R2:W-:Y:S01]  /*3d80*/  SYNCS.ARRIVE.TRANS64.RED.A1T0 RZ, [R3+URZ], RZ ;  /* 0x000000ff03ff79a7 */ /* 0x0045e200081004ff */
[----:B------:R2:W4:Y:S01]  /*3d90*/  @P0 SYNCS.PHASECHK.TRANS64.TRYWAIT P2, [UR4], R2 ;  /* 0x00000002ff0005a7 */ /* 0x0005220008041104 */
[----:B-1----:R-:W-:Y:S01]  /*3da0*/  LOP3.LUT P1, RZ, R6, 0x1, RZ, 0xc0, !PT ;  /* 0x0000000106ff7812 */ /* 0x002fe2000782c0ff */
[----:B------:R-:W1:Y:S02]  /*3db0*/  SYNCS.PHASECHK.TRANS64.TRYWAIT P0, [UR9+0x1f0], R0 ;  /* 0x0001f000ff0075a7 */ /* 0x000e640008001109 */
[----:B-12-4-:R-:W-:Y:S10]  /*3dc0*/  @!P0 BRA `(.L_x_75) ;  /* 0x0000005c001c8947 */ /* 0x016ff40003800000 */
.L_x_184:
[----:B------:R-:W-:Y:S01]  /*3dd0*/  IADD3 R10, PT, PT, R10, 0x1, RZ ;  /* 0x000000010a0a7810 */ /* 0x000fe20007ffe0ff */
[----:B------:R-:W-:Y:S06]  /*3de0*/  BRA.U !UP3, `(.L_x_76) ;  /* 0x000000010b8c7547 */ /* 0x000fec000b800000 */
[----:B------:R-:W-:Y:S02]  /*3df0*/  ULEA UR8, UR17, UR19, 0x7 ;  /* 0x0000001311087291 */ /* 0x000fe4000f8e38ff */
[----:B------:R-:W-:Y:S01]  /*3e00*/  UPLOP3.LUT UP4, UPT, UPT, UPT, UPT, 0x40, 0x4 ;  /* 0x000000000004789c */ /* 0x000fe20003f8e870 */
[----:B------:R-:W-:Y:S01]  /*3e10*/  UMOV UR15, UR10 ;  /* 0x0000000a000f7c82 */ /* 0x000fe20008000000 */
[----:B------:R-:W-:Y:S01]  /*3e20*/  UMOV UR14, UR5 ;  /* 0x00000005000e7c82 */ /* 0x000fe20008000000 */
[----:B------:R-:W-:-:S08]  /*3e30*/  UMOV UR13, UR16 ;  /* 0x00000010000d7c82 */ /* 0x000fd00008000000 */
.L_x_79:
[----:B------:R-:W-:Y:S02]  /*3e40*/  UIADD3 UR15, UPT, UPT, UR15, 0x1, URZ ;  /* 0x000000010f0f7890 */ /* 0x000fe4000fffe0ff */
[----:B--2---:R-:W-:Y:S02]  /*3e50*/  ULEA UR7, UR13, UR6, 0x3 ;  /* 0x000000060d077291 */ /* 0x004fe4000f8e18ff */
[----:B------:R-:W-:Y:S01]  /*3e60*/  UISETP.NE.AND UP0, UPT, UR15, URZ, UPT ;  /* 0x000000ff0f00728c */ /* 0x000fe2000bf05270 */
[----:B----4-:R-:W-:Y:S10]  /*3e70*/  @P2 BRA `(.L_x_77) ;  /* 0x00000000000c2947 */ /* 0x010ff40003800000 */
[----:B-1----:R-:W-:Y:S04]  /*3e80*/  SHF.L.U32 R3, R8, 0x1f, RZ ;  /* 0x0000001f08037819 */ /* 0x002fe800000006ff */
[----:B------:R-:W1:Y:S02]  /*3e90*/  SYNCS.PHASECHK.TRANS64.TRYWAIT P0, [UR7], R3 ;  /* 0x00000003ff0075a7 */ /* 0x000e640008001107 */
[----:B-1----:R-:W-:Y:S05]  /*3ea0*/  @!P0 BRA `(.L_x_78) ;  /* 0x0000005800fc8947 */ /* 0x002fea0003800000 */
.L_x_77:
[----:B------:R-:W-:Y:S01]  /*3eb0*/  UISETP.NE.AND UP1, UPT, UR14, 0x1, UPT ;  /* 0x000000010e00788c */ /* 0x000fe2000bf25270 */
[----:B------:R-:W-:Y:S01]  /*3ec0*/  PLOP3.LUT P2, PT, PT, PT, PT, 0x80, 0x8 ;  /* 0x000000000008781c */ /* 0x000fe20003f4f070 */
[----:B------:R-:W-:Y:S02]  /*3ed0*/  UIADD3 UR16, UPT, UPT, UR13, 0x1, URZ ;  /* 0x000000010d107890 */ /* 0x000fe4000fffe0ff */
[----:B------:R-:W-:Y:S02]  /*3ee0*/  UIADD3 UR7, UPT, UPT, UR7, 0xc0, URZ ;  /* 0x000000c007077890 */ /* 0x000fe4000fffe0ff */
[----:B------:R-:W-:Y:S01]  /*3ef0*/  UISETP.NE.AND UP2, UPT, UR16, 0x18, UPT ;  /* 0x000000181000788c */ /* 0x000fe2000bf45270 */
[----:B------:R-:W-:Y:S01]  /*3f00*/  PLOP3.LUT P0, PT, PT, PT, UP1, 0x80, 0x8 ;  /* 0x000000000008781c */ /* 0x000fe20003f0f018 */
[----:B------:R-:W-:Y:S02]  /*3f10*/  UIADD3 UR14, UPT, UPT, UR14, -0x1, URZ ;  /* 0xffffffff0e0e7890 */ /* 0x000fe4000fffe0ff */
[----:B------:R-:W-:Y:S02]  /*3f20*/  USEL UR12, URZ, 0x1, UP2 ;  /* 0x00000001ff0c7887 */ /* 0x000fe40009000000 */
[----:B------:R-:W-:Y:S01]  /*3f30*/  USEL UR16, UR16, URZ, UP2 ;  /* 0x000000ff10107287 */ /* 0x000fe20009000000 */
[----:B------:R-:W-:Y:S01]  /*3f40*/  UMOV UR23, 0x40004040 ;  /* 0x4000404000177882 */ /* 0x000fe20000000000 */
[----:B------:R-:W-:Y:S02]  /*3f50*/  UMOV UR25, 0xc0004010 ;  /* 0xc000401000197882 */ /* 0x000fe40000000000 */
[----:B------:R-:W-:Y:S01]  /*3f60*/  @UP1 ULEA UR4, UR16, UR6, 0x3 ;  /* 0x0000000610041291 */ /* 0x000fe2000f8e18ff */
[----:B------:R-:W-:Y:S04]  /*3f70*/  LOP3.LUT R8, R8, UR12, RZ, 0x3c, !PT ;  /* 0x0000000c08087c12 */ /* 0x000fe8000f8e3cff */
[----:B-1----:R-:W-:Y:S04]  /*3f80*/  @P0 SHF.L.U32 R0, R8, 0x1f, RZ ;  /* 0x0000001f08000819 */ /* 0x002fe800000006ff */
[----:B------:R2:W4:Y:S01]  /*3f90*/  @P0 SYNCS.PHASECHK.TRANS64.TRYWAIT P2, [UR4], R0 ;  /* 0x00000000ff0005a7 */ /* 0x0005220008041104 */
[----:B------:R-:W-:Y:S03]  /*3fa0*/  USHF.L.U32 UR4, UR13, 0x8, URZ ;  /* 0x000000080d047899 */ /* 0x000fe600080006ff */
[----:B------:R-:W-:Y:S01]  /*3fb0*/  UMOV UR13, UR16 ;  /* 0x00000010000d7c82 */ /* 0x000fe20008000000 */
[----:B------:R-:W-:Y:S02]  /*3fc0*/  UIADD3 UR22, UPT, UPT, UR18, UR4, URZ ;  /* 0x0000000412167290 */ /* 0x000fe4000fffe0ff */
[----:B------:R-:W-:Y:S09]  /*3fd0*/  UIADD3 UR24, UPT, UPT, UR4, UR11, URZ ;  /* 0x0000000b04187290 */ /* 0x000ff2000fffe0ff */
[----:B------:R2:W-:Y:S01]  /*3fe0*/  UTCQMMA gdesc[UR22], gdesc[UR24], tmem[UR8], tmem[UR20], idesc[UR21], UP4 ;  /* 0x00ff1418160075ea */ /* 0x0005e2000a000308 */
[----:B------:R-:W-:Y:S01]  /*3ff0*/  UPLOP3.LUT UP4, UPT, UPT, UPT, UPT, 0x80, 0x8 ;  /* 0x000000000008789c */ /* 0x000fe20003f8f070 */
[----:B------:R2:W-:Y:S01]  /*4000*/  UTCBAR [UR7], URZ ;  /* 0x000000ff070073e9 */ /* 0x0005e200080000ff */
[----:B------:R-:W-:Y:S09]  /*4010*/  BRA.U UP0, `(.L_x_79) ;  /* 0xfffffffd00887547 */ /* 0x000ff2000b83ffff */
.L_x_76:
[----:B------:R-:W-:Y:S01]  /*4020*/  UIADD3 UR17, UPT, UPT, UR17, 0x1, URZ ;  /* 0x0000000111117890 */ /* 0x000fe2000fffe0ff */
[C---:B------:R-:W-:Y:S01]  /*4030*/  ISETP.NE.AND P0, PT, R10.reuse, 0x2, PT ;  /* 0x000000020a00780c */ /* 0x040fe20003f05270 */
[----:B------:R-:W-:Y:S02]  /*4040*/  UIADD3 UR9, UPT, UPT, UR9, 0x1d0, URZ ;  /* 0x000001d009097890 */ /* 0x000fe4000fffe0ff */
[----:B------:R-:W-:Y:S01]  /*4050*/  UISETP.NE.AND UP0, UPT, UR17, 0x4, UPT ;  /* 0x000000041100788c */ /* 0x000fe2000bf05270 */
[----:B-12---:R-:W-:Y:S02]  /*4060*/  SEL R0, RZ, 0x1, P0 ;  /* 0x00000001ff007807 */ /* 0x006fe40000000000 */
[----:B------:R-:W-:Y:S01]  /*4070*/  SEL R10, R10, RZ, P0 ;  /* 0x000000ff0a0a7207 */ /* 0x000fe20000000000 */
[----:B------:R-:W-:Y:S01]  /*4080*/  USEL UR4, URZ, 0x1, UP0 ;  /* 0x00000001ff047887 */ /* 0x000fe20008000000 */
[----:B------:R-:W-:Y:S01]  /*4090*/  LOP3.LUT R9, R9, R0, RZ, 0x3c, !PT ;  /* 0x0000000009097212 */ /* 0x000fe200078e3cff */
[----:B------:R-:W-:Y:S01]  /*40a0*/  USEL UR17, UR17, URZ, UP0 ;  /* 0x000000ff11117287 */ /* 0x000fe20008000000 */
[----:B------:R1:W-:Y:S03]  /*40b0*/  UTCBAR [UR9], URZ ;  /* 0x000000ff090073e9 */ /* 0x0003e600080000ff */
[----:B------:R-:W-:Y:S01]  /*40c0*/  LOP3.LUT R11, R11, UR4, RZ, 0x3c, !PT ;  /* 0x000000040b0b7c12 */ /* 0x000fe2000f8e3cff */
[----:B------:R-:W-:Y:S07]  /*40d0*/  @P1 BRA `(.L_x_80) ;  /* 0xfffffff800d81947 */ /* 0x000fee000383ffff */
[----:B------:R-:W2:Y:S01]  /*40e0*/  S2UR UR4, SR_CgaCtaId ;  /* 0x00000000000479c3 */ /* 0x000ea20000008800 */
[----:B------:R-:W-:Y:S01]  /*40f0*/  ELECT P0, URZ, PT ;  /* 0x0000000000ff782f */ /* 0x000fe20003800000 */
[----:B------:R-:W-:Y:S01]  /*4100*/  IMAD.MOV.U32 R0, RZ, RZ, 0x1 ;  /* 0x00000001ff007424 */ /* 0x000fe200078e00ff */
[----:B------:R-:W-:Y:S01]  /*4110*/  UIADD3 UR6, UPT, UPT, UR6, 0x1f0, URZ ;  /* 0x000001f006067890 */ /* 0x000fe2000fffe0ff */
[----:B------:R-:W-:Y:S01]  /*4120*/  SHF.L.U32 R3, R11, 0x1f, RZ ;  /* 0x0000001f0b037819 */ /* 0x000fe200000006ff */
[----:B------:R-:W-:-:S03]  /*4130*/  UMOV UR5, 0x40 ;  /* 0x0000004000057882 */ /* 0x000fc60000000000 */
[----:B------:R-:W-:Y:S01]  /*4140*/  UVIRTCOUNT.DEALLOC.SMPOOL 0x80 ;  /* 0x000000800000784c */ /* 0x000fe20000000000 */
[----:B--2---:R-:W-:Y:S02]  /*4150*/  ULEA UR4, UR4, UR5, 0x18 ;  /* 0x0000000504047291 */ /* 0x004fe4000f8ec0ff */
[----:B------:R-:W-:-:S07]  /*4160*/  ULEA UR5, UR17, UR6, 0x3 ;  /* 0x0000000611057291 */ /* 0x000fce000f8e18ff */
[----:B------:R2:W-:Y:S02]  /*4170*/  @P0 STS.U8 [UR4+0x1c], R0 ;  /* 0x00001c00ff000988 */ /* 0x0005e40008000004 */
[----:B------:R-:W3:Y:S02]  /*4180*/  SYNCS.PHASECHK.TRANS64.TRYWAIT P0, [UR5], R3 ;  /* 0x00000003ff0075a7 */ /* 0x000ee40008001105 */
[----:B--23--:R-:W-:Y:S05]  /*4190*/  @!P0 BRA `(.L_x_81) ;  /* 0x0000005800588947 */ /* 0x00cfea0003800000 */
.L_x_187:
[----:B------:R-:W-:-:S04]  /*41a0*/  UIADD3 UR7, UPT, UPT, UR17, 0x1, URZ ;  /* 0x0000000111077890 */ /* 0x000fc8000fffe0ff */
[----:B------:R-:W-:-:S04]  /*41b0*/  UISETP.NE.AND UP0, UPT, UR7, 0x4, UPT ;  /* 0x000000040700788c */ /* 0x000fc8000bf05270 */
[----:B------:R-:W-:Y:S02]  /*41c0*/  USEL UR8, URZ, 0x1, UP0 ;  /* 0x00000001ff087887 */ /* 0x000fe40008000000 */
[----:B------:R-:W-:-:S04]  /*41d0*/  USEL UR7, UR7, URZ, UP0 ;  /* 0x000000ff07077287 */ /* 0x000fc80008000000 */
[----:B------:R-:W-:Y:S01]  /*41e0*/  ULEA UR5, UR7, UR6, 0x3 ;  /* 0x0000000607057291 */ /* 0x000fe2000f8e18ff */
[----:B------:R-:W-:-:S04]  /*41f0*/  LOP3.LUT R2, R11, UR8, RZ, 0x3c, !PT ;  /* 0x000000080b027c12 */ /* 0x000fc8000f8e3cff */
[----:B--2---:R-:W-:-:S04]  /*4200*/  SHF.L.U32 R3, R2, 0x1f, RZ ;  /* 0x0000001f02037819 */ /* 0x004fc800000006ff */
[----:B------:R-:W2:Y:S02]  /*4210*/  SYNCS.PHASECHK.TRANS64.TRYWAIT P0, [UR5], R3 ;  /* 0x00000003ff0075a7 */ /* 0x000ea40008001105 */
[----:B--2---:R-:W-:Y:S05]  /*4220*/  @!P0 BRA `(.L_x_82) ;  /* 0x00000058004c8947 */ /* 0x004fea0003800000 */
.L_x_189:
        /* <DEDUP_REMOVED lines=9> */
.L_x_191:
[----:B------:R-:W-:-:S04]  /*42c0*/  UIADD3 UR7, UPT, UPT, UR7, 0x1, URZ ;  /* 0x0000000107077890 */ /* 0x000fc8000fffe0ff */
[----:B------:R-:W-:-:S04]  /*42d0*/  UISETP.NE.AND UP0, UPT, UR7, 0x4, UPT ;  /* 0x000000040700788c */ /* 0x000fc8000bf05270 */
[----:B------:R-:W-:Y:S02]  /*42e0*/  USEL UR5, URZ, 0x1, UP0 ;  /* 0x00000001ff057887 */ /* 0x000fe40008000000 */
[----:B------:R-:W-:-:S04]  /*42f0*/  USEL UR7, UR7, URZ, UP0 ;  /* 0x000000ff07077287 */ /* 0x000fc80008000000 */
[----:B------:R-:W-:Y:S01]  /*4300*/  ULEA UR7, UR7, UR6, 0x3 ;  /* 0x0000000607077291 */ /* 0x000fe2000f8e18ff */
[----:B--2---:R-:W-:-:S04]  /*4310*/  LOP3.LUT R3, R2, UR5, RZ, 0x3c, !PT ;  /* 0x0000000502037c12 */ /* 0x004fc8000f8e3cff */
[----:B------:R-:W-:-:S04]  /*4320*/  SHF.L.U32 R3, R3, 0x1f, RZ ;  /* 0x0000001f03037819 */ /* 0x000fc800000006ff */
[----:B------:R-:W2:Y:S02]  /*4330*/  SYNCS.PHASECHK.TRANS64.TRYWAIT P0, [UR7], R3 ;  /* 0x00000003ff0075a7 */ /* 0x000ea40008001107 */
[----:B--2---:R-:W-:Y:S05]  /*4340*/  @!P0 BRA `(.L_x_84) ;  /* 0x0000005800348947 */ /* 0x004fea0003800000 */
.L_x_193:
[----:B------:R-:W-:Y:S01]  /*4350*/  NOP ;  /* 0x0000000000007918 */ /* 0x000fe20000000000 */
[----:B--2---:R-:W2:Y:S01]  /*4360*/  LDS R0, [UR4+0x14] ;  /* 0x00001404ff007984 */ /* 0x004ea20008000800 */
[----:B------:R-:W-:Y:S01]  /*4370*/  ULOP3.LUT UR6, UR19, 0xffff, URZ, 0xc0, !UPT ;  /* 0x0000ffff13067892 */ /* 0x000fe2000f8ec0ff */
[----:B------:R-:W-:Y:S01]  /*4380*/  UMOV UR8, 0xffff ;  /* 0x0000ffff00087882 */ /* 0x000fe20000000000 */
[----:B------:R-:W-:Y:S02]  /*4390*/  UMOV UR5, 0x1 ;  /* 0x0000000100057882 */ /* 0x000fe40000000000 */
[----:B------:R-:W-:-:S04]  /*43a0*/  USHF.R.U32.HI UR6, URZ, 0x5, UR6 ;  /* 0x00000005ff067899 */ /* 0x000fc80008011606 */
[----:B------:R-:W-:Y:S02]  /*43b0*/  USHF.L.U32 UR8, UR8, UR6, URZ ;  /* 0x0000000608087299 */ /* 0x000fe400080006ff */
[----:B------:R-:W-:-:S04]  /*43c0*/  USHF.L.U32 UR5, UR5, UR6, URZ ;  /* 0x0000000605057299 */ /* 0x000fc800080006ff */
[----:B--2---:R-:W-:-:S04]  /*43d0*/  LOP3.LUT R0, R0, UR8, RZ, 0xc0, !PT ;  /* 0x0000000800007c12 */ /* 0x004fc8000f8ec0ff */
[----:B------:R-:W-:-:S13]  /*43e0*/  ISETP.NE.AND P0, PT, R0, UR8, PT ;  /* 0x0000000800007c0c */ /* 0x000fda000bf05270 */
[----:B------:R-:W-:Y:S05]  /*43f0*/  @P0 BRA `(.L_x_85) ;  /* 0x0000000000580947 */ /* 0x000fea0003800000 */
[----:B------:R-:W2:Y:S02]  /*4400*/  LDS R0, [UR4+0x18] ;  /* 0x00001804ff007984 */ /* 0x000ea40008000800 */
[----:B--2---:R-:W-:-:S04]  /*4410*/  LOP3.LUT R0, R0, UR5, RZ, 0xc0, !PT ;  /* 0x0000000500007c12 */ /* 0x004fc8000f8ec0ff */
[----:B------:R-:W-:-:S13]  /*4420*/  ISETP.NE.AND P0, PT, R0, UR5, PT ;  /* 0x0000000500007c0c */ /* 0x000fda000bf05270 */
[----:B------:R-:W-:Y:S05]  /*4430*/  @P0 BRA `(.L_x_86) ;  /* 0x00000000003c0947 */ /* 0x000fea0003800000 */
[----:B------:R-:W2:Y:S01]  /*4440*/  S2R R2, SR_LANEID ;  /* 0x0000000000027919 */ /* 0x000ea20000000000 */
[----:B------:R-:W-:Y:S01]  /*4450*/  ULOP3.LUT UR8, URZ, UR8, URZ, 0x33, !UPT ;  /* 0x00000008ff087292 */ /* 0x000fe2000f8e33ff */
[----:B------:R-:W-:Y:S01]  /*4460*/  LOP3.LUT R4, RZ, UR5, RZ, 0x33, !PT ;  /* 0x00000005ff047c12 */ /* 0x000fe2000f8e33ff */
[----:B------:R-:W-:Y:S02]  /*4470*/  VOTEU.ANY UR7, UPT, PT ;  /* 0x0000000000077886 */ /* 0x000fe400038e0100 */
[----:B------:R-:W-:Y:S01]  /*4480*/  UFLO.U32 UR7, UR7 ;  /* 0x00000007000772bd */ /* 0x000fe200080e0000 */
[----:B------:R-:W3:Y:S01]  /*4490*/  REDUX UR5, R4 ;  /* 0x00000000040573c4 */ /* 0x000ee20000000000 */
[----:B------:R-:W-:-:S06]  /*44a0*/  IMAD.U32 R0, RZ, RZ, UR8 ;  /* 0x00000008ff007e24 */ /* 0x000fcc000f8e00ff */
[----:B------:R1:W-:Y:S01]  /*44b0*/  UTCATOMSWS.AND URZ, UR8 ;  /* 0x0000000800ff79e3 */ /* 0x0003e20008000000 */
[----:B------:R-:W4:Y:S01]  /*44c0*/  REDUX UR6, R0 ;  /* 0x00000000000673c4 */ /* 0x000f220000000000 */
[----:B--2---:R-:W-:Y:S01]  /*44d0*/  ISETP.EQ.U32.AND P0, PT, R2, UR7, PT ;  /* 0x0000000702007c0c */ /* 0x004fe2000bf02070 */
[----:B---3--:R-:W-:Y:S01]  /*44e0*/  IMAD.U32 R2, RZ, RZ, UR5 ;  /* 0x00000005ff027e24 */ /* 0x008fe2000f8e00ff */
[----:B----4-:R-:W-:-:S11]  /*44f0*/  MOV R3, UR6 ;  /* 0x0000000600037c02 */ /* 0x010fd60008000f00 */
[----:B------:R1:W-:Y:S04]  /*4500*/  @P0 ATOMS.AND RZ, [UR4+0x14], R3 ;  /* 0x00001403ffff098c */ /* 0x0003e8000a800004 */
[----:B------:R1:W-:Y:S01]  /*4510*/  @P0 ATOMS.AND RZ, [UR4+0x18], R2 ;  /* 0x00001802ffff098c */ /* 0x0003e2000a800004 */
[----:B------:R-:W-:Y:S05]  /*4520*/  BRA `(.L_x_87) ;  /* 0x0000000000147947 */ /* 0x000fea0003800000 */
.L_x_86:
[----:B------:R-:W-:Y:S02]  /*4530*/  MOV R2, 0x4550 ;  /* 0x0000455000027802 */ /* 0x000fe40000000f00 */
[----:B-1--45:R-:W-:Y:S05]  /*4540*/  CALL.REL.NOINC `($__internal_0_$__cuda_sm10x_tcgen05_guardrail_trap_col_being_dealloced_not_returned_by_alloc) ;  /* 0x0000005800907944 */ /* 0x032fea0003c00000 */
[----:B------:R-:W-:Y:S05]  /*4550*/  BRA `(.L_x_87) ;  /* 0x0000000000087947 */ /* 0x000fea0003800000 */
.L_x_85:
[----:B------:R-:W-:Y:S02]  /*4560*/  MOV R2, 0x4580 ;  /* 0x0000458000027802 */ /* 0x000fe40000000f00 */
[----:B-1--45:R-:W-:Y:S05]  /*4570*/  CALL.REL.NOINC `($__internal_2_$__cuda_sm10x_tcgen05_guardrail_trap_unallocated_columns_being_dealloced) ;  /* 0x00000058009c7944 */ /* 0x032fea0003c00000 */
.L_x_87:
[----:B------:R-:W-:Y:S01]  /*4580*/  NOP ;  /* 0x0000000000007918 */ /* 0x000fe20000000000 */
[----:B-1----:R-:W-:Y:S05]  /*4590*/  EXIT ;  /* 0x000000000000794d */ /* 0x002fea0003800000 */
.L_x_69:
[----:B------:R-:W-:-:S09]  /*45a0*/  UISETP.NE.OR UP2, UPT, UR8, 0x3, !UP2 ;  /* 0x000000030800788c */ /* 0x000fd2000d745670 */
[----:B------:R-:W-:Y:S05]  /*45b0*/  BRA.U UP2, `(.L_x_88) ;  /* 0x0000000d02407547 */ /* 0x000fea000b800000 */
[----:B------:R-:W1:Y:S01]  /*45c0*/  LDC R0, c[0x0][0xb30] ;  /* 0x0002cc00ff007b82 */ /* 0x000e620000000800 */
[----:B------:R-:W2:Y:S01]  /*45d0*/  LDCU.64 UR8, c[0x0][0x888] ;  /* 0x00011100ff0877ac */ /* 0x000ea20008000a00 */
[----:B------:R-:W-:Y:S02]  /*45e0*/  HFMA2 R29, -RZ, RZ, 0, 0 ;  /* 0x00000000ff1d7431 */ /* 0x000fe400000001ff */
[----:B------:R-:W-:Y:S01]  /*45f0*/  IMAD.MOV.U32 R31, RZ, RZ, 0x1 ;  /* 0x00000001ff1f7424 */ /* 0x000fe200078e00ff */
[----:B------:R-:W-:Y:S01]  /*4600*/  MOV R23, 0x2000 ;  /* 0x0000200000177802 */ /* 0x000fe20000000f00 */
[----:B------:R-:W4:Y:S01]  /*4610*/  LDCU.64 UR4, c[0x0][0x890] ;  /* 0x00011200ff0477ac */ /* 0x000f220008000a00 */
[----:B------:R-:W-:Y:S01]  /*4620*/  IMAD.MOV.U32 R30, RZ, RZ, RZ ;  /* 0x000000ffff1e7224 */ /* 0x000fe200078e00ff */
[----:B------:R-:W3:Y:S01]  /*4630*/  LDC R19, c[0x0][0x370] ;  /* 0x0000dc00ff137b82 */ /* 0x000ee20000000800 */
[----:B------:R-:W-:Y:S01]  /*4640*/  UMOV UR7, 0x400 ;  /* 0x0000040000077882 */ /* 0x000fe20000000000 */
[----:B------:R-:W-:-:S02]  /*4650*/  UPLOP3.LUT UP1, UPT, UPT, UPT, UPT, 0x40, 0x4 ;  /* 0x000000000004789c */ /* 0x000fc40003f2e870 */
[----:B------:R-:W-:-:S04]  /*4660*/  ULEA UR7, UR37, UR7, 0x18 ;  /* 0x0000000725077291 */ /* 0x000fc8000f8ec0ff */
[----:B------:R-:W3:Y:S01]  /*4670*/  LDC R2, c[0x0][0xb0c] ;  /* 0x0002c300ff027b82 */ /* 0x000ee20000000800 */
[----:B------:R-:W-:Y:S02]  /*4680*/  UIADD3 UR13, UPT, UPT, UR7, 0x188, URZ ;  /* 0x00000188070d7890 */ /* 0x000fe4000fffe0ff */
[----:B--2---:R-:W-:Y:S02]  /*4690*/  UISETP.NE.U32.AND UP2, UPT, UR8, URZ, UPT ;  /* 0x000000ff0800728c */ /* 0x004fe4000bf45070 */
[----:B------:R-:W-:Y:S02]  /*46a0*/  UIADD3 UR17, UPT, UPT, UR7, 0x180, URZ ;  /* 0x0000018007117890 */ /* 0x000fe4000fffe0ff */
[----:B----4-:R-:W-:Y:S01]  /*46b0*/  UISETP.NE.U32.AND UP3, UPT, UR4, URZ, UPT ;  /* 0x000000ff0400728c */ /* 0x010fe2000bf65070 */
[----:B------:R-:W2:Y:S01]  /*46c0*/  LDC R18, c[0x0][0xb20] ;  /* 0x0002c800ff127b82 */ /* 0x000ea20000000800 */
[----:B-1----:R-:W-:Y:S01]  /*46d0*/  ISETP.NE.AND P1, PT, R0, 0x1, PT ;  /* 0x000000010000780c */ /* 0x002fe20003f25270 */
[----:B------:R-:W-:-:S02]  /*46e0*/  UISETP.NE.AND.EX UP2, UPT, UR9, URZ, UPT, UP2 ;  /* 0x000000ff0900728c */ /* 0x000fc4000bf45320 */
[----:B------:R-:W-:Y:S02]  /*46f0*/  UPRMT UR13, UR37, 0x654, UR13 ;  /* 0x00000654250d7896 */ /* 0x000fe4000800000d */
[----:B------:R-:W-:Y:S02]  /*4700*/  UISETP.NE.AND.EX UP3, UPT, UR5, URZ, UPT, UP3 ;  /* 0x000000ff0500728c */ /* 0x000fe4000bf65330 */
[----:B------:R-:W1:Y:S08]  /*4710*/  LDC.64 R32, c[0x0][0x348] ;  /* 0x0000d200ff207b82 */ /* 0x000e700000000a00 */
[----:B------:R-:W4:Y:S08]  /*4720*/  LDC.64 R16, c[0x0][0xb10] ;  /* 0x0002c400ff107b82 */ /* 0x000f300000000a00 */
[----:B------:R-:W1:Y:S08]  /*4730*/  LDC.64 R6, c[0x0][0xb18] ;  /* 0x0002c600ff067b82 */ /* 0x000e700000000a00 */
[----:B------:R-:W1:Y:S08]  /*4740*/  LDC.64 R4, c[0x0][0xb28] ;  /* 0x0002ca00ff047b82 */ /* 0x000e700000000a00 */
[----:B--23--:R-:W1:Y:S02]  /*4750*/  LDC R22, c[0x0][0x374] ;  /* 0x0000dd00ff167b82 */ /* 0x00ce640000000800 */
.L_x_97:
[C---:B------:R-:W-:Y:S02]  /*4760*/  LEA R0, R30.reuse, UR7, 0x3 ;  /* 0x000000071e007c11 */ /* 0x040fe4000f8e18ff */
[----:B------:R-:W-:Y:S02]  /*4770*/  SHF.L.U32 R3, R29, 0x1f, RZ ;  /* 0x0000001f1d037819 */ /* 0x000fe400000006ff */
[----:B------:R-:W-:Y:S02]  /*4780*/  LEA R24, R30, UR7, 0x4 ;  /* 0x000000071e187c11 */ /* 0x000fe4000f8e20ff */
[----:B--2---:R-:W2:Y:S02]  /*4790*/  SYNCS.PHASECHK.TRANS64.TRYWAIT P0, [R0+URZ+0x1b0], R3 ;  /* 0x0001b003000075a7 */ /* 0x004ea400080011ff */
[----:B--2---:R-:W-:Y:S05]  /*47a0*/  @!P0 BRA `(.L_x_89) ;  /* 0x0000005400348947 */ /* 0x004fea0003800000 */
.L_x_194:
[----:B------:R-:W-:Y:S01]  /*47b0*/  ISETP.GE.AND P0, PT, R72, 0x1, PT ;  /* 0x000000014800780c */ /* 0x000fe20003f06270 */
[----:B------:R-:W3:Y:S01]  /*47c0*/  LDS.128 R24, [R24+0x240] ;  /* 0x0002400018187984 */ /* 0x000ee20000000c00 */
[----:B--2---:R-:W-:Y:S01]  /*47d0*/  VIADD R0, R0, 0x1c0 ;  /* 0x000001c000007836 */ /* 0x004fe20000000000 */
[----:B------:R-:W-:Y:S01]  /*47e0*/  @!PT LDS RZ, [RZ] ;  /* 0x00000000fffff984 */ /* 0x000fe20000000800 */
[----:B------:R-:W-:Y:S01]  /*47f0*/  @!PT LDS RZ, [RZ] ;  /* 0x00000000fffff984 */ /* 0x000fe20000000800 */
[----:B------:R-:W-:Y:S01]  /*4800*/  @!PT LDS RZ, [RZ] ;  /* 0x00000000fffff984 */ /* 0x000fe20000000800 */
[----:B------:R-:W-:Y:S01]  /*4810*/  @!PT LDS RZ, [RZ] ;  /* 0x00000000fffff984 */ /* 0x000fe20000000800 */
[----:B------:R2:W-:Y:S06]  /*4820*/  MEMBAR.ALL.CTA ;  /* 0x0000000000007992 */ /* 0x0005ec0000008000 */
[----:B--2---:R-:W2:Y:S01]  /*4830*/  FENCE.VIEW.ASYNC.S ;  /* 0x00000000000073c6 */ /* 0x004ea20000000000 */
[----:B------:R-:W-:Y:S04]  /*4840*/  PRMT R0, RZ, 0x654, R0 ;  /* 0x00000654ff007816 */ /* 0x000fe80000000000 */
[----:B--2---:R2:W-:Y:S01]  /*4850*/  SYNCS.ARRIVE.TRANS64.RED.A1T0 RZ, [R0+URZ], RZ ;  /* 0x000000ff00ff79a7 */ /* 0x0045e200081004ff */
[----:B---3--:R-:W-:Y:S11]  /*4860*/  LOP3.LUT P3, RZ, R26, 0x1, RZ, 0xc0, !PT ;  /* 0x000000011aff7812 */ /* 0x008ff6000786c0ff */
[----:B------:R-:W-:Y:S02]  /*4870*/  @!UPT UIADD3 URZ, UPT, UPT, URZ, URZ, URZ ;  /* 0x000000fffffff290 */ /* 0x000fe4000fffe0ff */
[----:B------:R-:W-:Y:S02]  /*4880*/  @P3 MOV R13, R24 ;  /* 0x00000018000d3202 */ /* 0x000fe40000000f00 */
[----:B------:R-:W-:Y:S01]  /*4890*/  @P3 LOP3.LUT R8, R25, 0xffff, RZ, 0xc0, !PT ;  /* 0x0000ffff19083812 */ /* 0x000fe200078ec0ff */
[----:B--2---:R-:W-:Y:S06]  /*48a0*/  @!P0 BRA `(.L_x_90) ;  /* 0x0000000000a48947 */ /* 0x004fec0003800000 */
[----:B-1----:R-:W-:Y:S01]  /*48b0*/  IMAD.HI.U32 R35, R22, R7, RZ ;  /* 0x0000000716237227 */ /* 0x002fe200078e00ff */
[----:B------:R-:W-:Y:S02]  /*48c0*/  ISETP.NE.AND P0, PT, R6, 0x1, PT ;  /* 0x000000010600780c */ /* 0x000fe40003f05270 */
[----:B------:R-:W-:Y:S01]  /*48d0*/  ISETP.NE.AND P2, PT, R72, 0x1, PT ;  /* 0x000000014800780c */ /* 0x000fe20003f45270 */
[----:B----4-:R-:W-:Y:S01]  /*48e0*/  IMAD.HI.U32 R34, R19, R16, RZ ;  /* 0x0000001013227227 */ /* 0x010fe200078e00ff */
[----:B------:R-:W-:Y:S02]  /*48f0*/  SHF.R.U32.HI R35, RZ, R18, R35 ;  /* 0x00000012ff237219 */ /* 0x000fe40000011623 */
[----:B------:R-:W-:Y:S01]  /*4900*/  ISETP.NE.AND P4, PT, R2, 0x1, PT ;  /* 0x000000010200780c */ /* 0x000fe20003f85270 */
[----:B------:R-:W-:Y:S01]  /*4910*/  IMAD.HI.U32 R36, R13, R16, RZ ;  /* 0x000000100d247227 */ /* 0x000fe200078e00ff */
[----:B------:R-:W-:Y:S02]  /*4920*/  SHF.R.U32.HI R34, RZ, R17, R34 ;  /* 0x00000011ff227219 */ /* 0x000fe40000011622 */
[----:B------:R-:W-:Y:S01]  /*4930*/  SEL R3, R22, R35, !P0 ;  /* 0x0000002316037207 */ /* 0x000fe20004000000 */
[C---:B------:R-:W-:Y:S01]  /*4940*/  IMAD.HI.U32 R35, R8.reuse, R7, RZ ;  /* 0x0000000708237227 */ /* 0x040fe200078e00ff */
[----:B------:R-:W-:Y:S02]  /*4950*/  SEL R11, R19, R34, !P4 ;  /* 0x00000022130b7207 */ /* 0x000fe40006000000 */
[----:B------:R-:W-:Y:S01]  /*4960*/  SHF.R.U32.HI R36, RZ, R17, R36 ;  /* 0x00000011ff247219 */ /* 0x000fe20000011624 */
[----:B------:R-:W-:Y:S01]  /*4970*/  IMAD.HI.U32 R38, R3, R4, RZ ;  /* 0x0000000403267227 */ /* 0x000fe200078e00ff */
[----:B------:R-:W-:Y:S03]  /*4980*/  SHF.R.U32.HI R35, RZ, R18, R35 ;  /* 0x00000012ff237219 */ /* 0x000fe60000011623 */
[----:B------:R-:W-:Y:S01]  /*4990*/  IMAD.HI.U32 R34, R11, R4, RZ ;  /* 0x000000040b227227 */ /* 0x000fe200078e00ff */
[----:B------:R-:W-:Y:S02]  /*49a0*/  @P2 SHF.R.U32.HI R3, RZ, R5, R38 ;  /* 0x00000005ff032219 */ /* 0x000fe40000011626 */
[----:B------:R-:W-:Y:S02]  /*49b0*/  SEL R9, R8, R35, !P0 ;  /* 0x0000002308097207 */ /* 0x000fe40004000000 */
[----:B------:R-:W-:Y:S01]  /*49c0*/  @P2 SHF.R.U32.HI R11, RZ, R5, R34 ;  /* 0x00000005ff0b2219 */ /* 0x000fe20000011622 */
[C---:B------:R-:W-:Y:S01]  /*49d0*/  IMAD R10, R72.reuse, R3, RZ ;  /* 0x00000003480a7224 */ /* 0x040fe200078e02ff */
[----:B------:R-:W-:Y:S01]  /*49e0*/  SEL R3, R13, R36, !P4 ;  /* 0x000000240d037207 */ /* 0x000fe20006000000 */
[C---:B------:R-:W-:Y:S03]  /*49f0*/  IMAD.HI.U32 R14, R9.reuse, R4, RZ ;  /* 0x00000004090e7227 */ /* 0x040fe600078e00ff */
[----:B------:R-:W-:Y:S01]  /*4a00*/  ISETP.GE.AND P0, PT, R9, R10, PT ;  /* 0x0000000a0900720c */ /* 0x000fe20003f06270 */
[C---:B------:R-:W-:Y:S01]  /*4a10*/  IMAD R12, R72.reuse, R11, RZ ;  /* 0x0000000b480c7224 */ /* 0x040fe200078e02ff */
[-C--:B------:R-:W-:Y:S04]  /*4a20*/  SHF.R.U32.HI R14, RZ, R5.reuse, R14 ;  /* 0x00000005ff0e7219 */ /* 0x080fe8000001160e */
[----:B------:R-:W-:Y:S02]  /*4a30*/  ISETP.GE.OR P0, PT, R3, R12, P0 ;  /* 0x0000000c0300720c */ /* 0x000fe40000706670 */
[----:B------:R-:W-:Y:S05]  /*4a40*/  SEL R15, R9, R14, !P2 ;  /* 0x0000000e090f7207 */ /* 0x000fea0005000000 */
[----:B------:R-:W-:Y:S04]  /*4a50*/  IMAD.MOV R14, RZ, RZ, -R15 ;  /* 0x000000ffff0e7224 */ /* 0x000fe800078e0a0f */
[----:B------:R-:W-:Y:S02]  /*4a60*/  IMAD R14, R72, R14, R9 ;  /* 0x0000000e480e7224 */ /* 0x000fe400078e0209 */
[C---:B------:R-:W-:Y:S05]  /*4a70*/  @!P0 IMAD.HI.U32 R10, R3.reuse, R4, RZ ;  /* 0x00000004030a8227 */ /* 0x040fea00078e00ff */
[----:B------:R-:W-:Y:S04]  /*4a80*/  @!P0 SHF.R.U32.HI R10, RZ, R5, R10 ;  /* 0x00000005ff0a8219 */ /* 0x000fe8000001160a */
[----:B------:R-:W-:Y:S01]  /*4a90*/  @!P0 SEL R0, R3, R10, !P2 ;  /* 0x0000000a03008207 */ /* 0x000fe20005000000 */
[----:B------:R-:W-:Y:S03]  /*4aa0*/  IMAD.MOV R10, RZ, RZ, -R3 ;  /* 0x000000ffff0a7224 */ /* 0x000fe600078e0a03 */
[----:B------:R-:W-:Y:S01]  /*4ab0*/  @!P0 IADD3 R15, PT, PT, R15, -R0, RZ ;  /* 0x800000000f0f8210 */ /* 0x000fe20007ffe0ff */
[----:B------:R-:W-:Y:S01]  /*4ac0*/  @!P0 IMAD R0, R11, R14, R0 ;  /* 0x0000000e0b008224 */ /* 0x000fe200078e0200 */
[----:B------:R-:W-:Y:S01]  /*4ad0*/  IADD3 R11, PT, PT, -R9, RZ, RZ ;  /* 0x000000ff090b7210 */ /* 0x000fe20007ffe1ff */
[----:B------:R-:W-:Y:S02]  /*4ae0*/  IMAD R13, R2, R10, R13 ;  /* 0x0000000a020d7224 */ /* 0x000fe400078e020d */
[----:B------:R-:W-:Y:S02]  /*4af0*/  @!P0 IMAD R9, R15, R72, R3 ;  /* 0x000000480f098224 */ /* 0x000fe400078e0203 */
[----:B------:R-:W-:Y:S02]  /*4b00*/  @!P0 IMAD.MOV.U32 R3, RZ, RZ, R0 ;  /* 0x000000ffff038224 */ /* 0x000fe400078e0000 */
[----:B------:R-:W-:Y:S02]  /*4b10*/  IMAD R8, R6, R11, R8 ;  /* 0x0000000b06087224 */ /* 0x000fe400078e0208 */
[----:B------:R-:W-:Y:S02]  /*4b20*/  IMAD R13, R3, R2, R13 ;  /* 0x00000002030d7224 */ /* 0x000fe400078e020d */
[----:B------:R-:W-:Y:S02]  /*4b30*/  IMAD R8, R9, R6, R8 ;  /* 0x0000000609087224 */ /* 0x000fe400078e0208 */
.L_x_90:
[----:B------:R-:W-:Y:S05]  /*4b40*/  BRA.U UP1, `(.L_x_91) ;  /* 0x0000000101107547 */ /* 0x000fea000b800000 */
[----:B------:R-:W-:Y:S04]  /*4b50*/  MOV R0, UR6 ;  /* 0x0000000600007c02 */ /* 0x000fe80008000f00 */
[----:B------:R-:W-:Y:S04]  /*4b60*/  SHF.L.U32 R3, R0, 0x1f, RZ ;  /* 0x0000001f00037819 */ /* 0x000fe800000006ff */
[----:B------:R-:W2:Y:S02]  /*4b70*/  SYNCS.PHASECHK.TRANS64.TRYWAIT P0, [UR7+0x1a8], R3 ;  /* 0x0001a803ff0075a7 */ /* 0x000ea40008001107 */
[----:B--2---:R-:W-:Y:S05]  /*4b80*/  @!P0 BRA `(.L_x_92) ;  /* 0x0000005000508947 */ /* 0x004fea0003800000 */
.L_x_91:
[----:B------:R-:W-:Y:S02]  /*4b90*/  R2UR UR19, R21 ;  /* 0x00000000151372ca */ /* 0x000fe400000e0000 */
[----:B------:R-:W-:Y:S02]  /*4ba0*/  R2UR UR18, R20 ;  /* 0x00000000141272ca */ /* 0x000fe400000e0000 */
[----:B------:R-:W-:Y:S02]  /*4bb0*/  ISETP.NE.U32.AND P2, PT, RZ, UR4, PT ;  /* 0x00000004ff007c0c */ /* 0x000fe4000bf45070 */
[----:B------:R-:W-:Y:S02]  /*4bc0*/  SHF.L.U32 R12, R31, 0x1f, RZ ;  /* 0x0000001f1f0c7819 */ /* 0x000fe400000006ff */
[----:B------:R-:W-:Y:S05]  /*4bd0*/  ISETP.NE.AND.EX P2, PT, RZ, UR5, PT, P2 ;  /* 0x00000005ff007c0c */ /* 0x000fea000bf45320 */
[----:B------:R-:W-:Y:S02]  /*4be0*/  USHF.L.U32 UR19, UR19, 0x7, URZ ;  /* 0x0000000713137899 */ /* 0x000fe400080006ff */
[----:B------:R-:W-:Y:S01]  /*4bf0*/  USHF.L.U32 UR18, UR18, 0x7, URZ ;  /* 0x0000000712127899 */ /* 0x000fe200080006ff */
[----:B------:R-:W-:Y:S11]  /*4c00*/  BRA.U !UP3, `(.L_x_93) ;  /* 0x000000010b347547 */ /* 0x000ff6000b800000 */
[----:B------:R-:W-:Y:S01]  /*4c10*/  UPLOP3.LUT UP0, UPT, UPT, UPT, UP2, 0x80, 0x8 ;  /* 0x000000000008789c */ /* 0x000fe20003f0f020 */
[----:B--2---:R-:W-:Y:S02]  /*4c20*/  HFMA2 R0, -RZ, RZ, 0, 5.9604644775390625e-08 ;  /* 0x00000001ff007431 */ /* 0x004fe400000001ff */
[----:B------:R-:W-:Y:S03]  /*4c30*/  IMAD.MOV.U32 R171, RZ, RZ, 0x1 ;  /* 0x00000001ffab7424 */ /* 0x000fe600078e00ff */
[----:B------:R-:W-:Y:S05]  /*4c40*/  PLOP3.LUT P0, PT, PT, PT, UP0, 0x80, 0x8 ;  /* 0x000000000008781c */ /* 0x000fea0003f0f008 */
[----:B------:R-:W2:Y:S01]  /*4c50*/  @UP0 LDCU.64 UR10, c[0x0][0x888] ;  /* 0x00011100ff0a07ac */ /* 0x000ea20008000a00 */
[----:B------:R-:W-:Y:S07]  /*4c60*/  @UP0 UIMAD UR8, UR36, UR4, URZ ;  /* 0x00000004240802a4 */ /* 0x000fee000f8e02ff */
[----:B------:R-:W-:Y:S01]  /*4c70*/  @!P0 PRMT R171, R0, 0x7610, R171 ;  /* 0x0000761000ab8816 */ /* 0x000fe200000000ab */
[----:B--2---:R-:W-:Y:S03]  /*4c80*/  @UP0 UIMAD.WIDE UR10, UR8, 0x4, UR10 ;  /* 0x00000004080a08a5 */ /* 0x004fe6000f8e020a */
[----:B------:R-:W2:Y:S03]  /*4c90*/  @!UP0 LDCU UR8, c[0x0][0x880] ;  /* 0x00011000ff0887ac */ /* 0x000ea60008000800 */
[----:B------:R-:W-:Y:S01]  /*4ca0*/  IMAD.U32 R10, RZ, RZ, UR10 ;  /* 0x0000000aff0a7e24 */ /* 0x000fe2000f8e00ff */
[----:B------:R-:W-:Y:S05]  /*4cb0*/  MOV R11, UR11 ;  /* 0x0000000b000b7c02 */ /* 0x000fea0008000f00 */
[----:B-----5:R3:W5:Y:S02]  /*4cc0*/  @P0 LDG.E R81, desc[UR46][R10.64] ;  /* 0x0000002e0a510981 */ /* 0x020764000c1e1900 */
[----:B--23--:R-:W-:Y:S07]  /*4cd0*/  @!P0 IMAD.U32 R81, RZ, RZ, UR8 ;  /* 0x00000008ff518e24 */ /* 0x00cfee000f8e00ff */
.L_x_93:
[----:B-----5:R-:W-:Y:S01]  /*4ce0*/  @!P2 FSETP.EQ.AND P0, PT, R81, RZ, PT ;  /* 0x000000ff5100a20b */ /* 0x020fe20003f02000 */
[----:B------:R-:W-:Y:S01]  /*4cf0*/  @!UPT UIADD3 URZ, UPT, UPT, URZ, URZ, URZ ;  /* 0x000000fffffff290 */ /* 0x000fe2000fffe0ff */
[----:B------:R-:W-:Y:S11]  /*4d00*/  @!P2 BRA `(.L_x_94) ;  /* 0x000000000014a947 */ /* 0x000ff60003800000 */
[----:B------:R-:W-:Y:S02]  /*4d10*/  LOP3.LUT P2, RZ, R171, 0xff, RZ, 0xc0, !PT ;  /* 0x000000ffabff7812 */ /* 0x000fe4000784c0ff */
[----:B------:R-:W-:Y:S04]  /*4d20*/  PLOP3.LUT P0, PT, PT, PT, UP0, 0x80, 0x8 ;  /* 0x000000000008781c */ /* 0x000fe80003f0f008 */
[----:B------:R-:W-:Y:S07]  /*4d30*/  PLOP3.LUT P0, PT, P0, PT, PT, 0x8, 0x80 ;  /* 0x000000000080781c */ /* 0x000fee000070e170 */
[----:B------:R-:W-:Y:S11]  /*4d40*/  @P2 FSETP.EQ.AND P0, PT, R81, RZ, PT ;  /* 0x000000ff5100220b */ /* 0x000ff60003f02000 */
[----:B------:R-:W-:Y:S02]  /*4d50*/  @!UPT UIADD3 URZ, UPT, UPT, URZ, URZ, URZ ;  /* 0x000000fffffff290 */ /* 0x000fe4000fffe0ff */
.L_x_94:
[----:B------:R-:W3:Y:S01]  /*4d60*/  SYNCS.PHASECHK.TRANS64.TRYWAIT P2, [UR7+0x190], R12 ;  /* 0x0001900cff0075a7 */ /* 0x000ee20008041107 */
[----:B------:R-:W-:Y:S04]  /*4d70*/  ELECT P4, URZ, PT ;  /* 0x0000000000ff782f */ /* 0x000fe80003880000 */
[----:B------:R-:W-:Y:S11]  /*4d80*/  PLOP3.LUT P4, PT, P0, P4, PT, 0xf2, 0x2f ;  /* 0x00000000002f781c */ /* 0x000ff60000789e72 */
[----:B------:R-:W-:Y:S02]  /*4d90*/  @!UPT UIADD3 URZ, UPT, UPT, URZ, URZ, URZ ;  /* 0x000000fffffff290 */ /* 0x000fe4000fffe0ff */
[----:B-1----:R-:W-:Y:S05]  /*4da0*/  @!P4 IADD3 R21, P0, PT, R32, 0x580, RZ ;  /* 0x000005802015c810 */ /* 0x002fea0007f1e0ff */
[----:B------:R-:W-:Y:S01]  /*4db0*/  @!P4 IMAD.X R20, RZ, RZ, R33, P0 ;  /* 0x000000ffff14c224 */ /* 0x000fe200000e0621 */
[----:B---3--:R-:W-:Y:S07]  /*4dc0*/  @!P2 BRA `(.L_x_95) ;  /* 0x0000004c00d8a947 */ /* 0x008fee0003800000 */
.L_x_197:
[----:B------:R-:W3:Y:S01]  /*4dd0*/  LDC.64 R14, c[0x0][0xb10] ;  /* 0x0002c400ff0e7b82 */ /* 0x000ee20000000a00 */
[----:B------:R-:W-:Y:S01]  /*4de0*/  @!P4 R2UR UR8, R20 ;  /* 0x000000001408c2ca */ /* 0x000fe200000e0000 */
[----:B------:R-:W-:Y:S01]  /*4df0*/  VOTEU.ALL UP1, P4 ;  /* 0x0000000000ff7886 */ /* 0x000fe20002020000 */
[----:B------:R-:W-:Y:S01]  /*4e00*/  @!P4 R2UR UR9, R21 ;  /* 0x000000001509c2ca */ /* 0x000fe200000e0000 */
[----:B------:R-:W-:Y:S01]  /*4e10*/  UMOV UR10, 0x0 ;  /* 0x00000000000a7882 */ /* 0x000fe20000000000 */
[----:B------:R-:W-:Y:S03]  /*4e20*/  UMOV UR11, 0x10000000 ;  /* 0x10000000000b7882 */ /* 0x000fe60000000000 */
[----:B------:R-:W5:Y:S01]  /*4e30*/  LDC.64 R10, c[0x0][0xb18] ;  /* 0x0002c600ff0a7b82 */ /* 0x000f620000000a00 */
[----:B------:R-:W-:Y:S01]  /*4e40*/  @!UP1 UIADD3 UR16, UPT, UPT, UR7, 0x400, URZ ;  /* 0x0000040007109890 */ /* 0x000fe2000fffe0ff */
[----:B------:R-:W-:Y:S01]  /*4e50*/  @P3 SHF.R.U32.HI R28, RZ, 0x10, R25 ;  /* 0x00000010ff1c3819 */ /* 0x000fe20000011619 */
[----:B------:R-:W-:Y:S01]  /*4e60*/  VOTEU.ALL UP1, P4 ;  /* 0x0000000000ff7886 */ /* 0x000fe20002020000 */
[----:B------:R-:W-:Y:S01]  /*4e70*/  UMOV UR20, UR36 ;  /* 0x0000002400147c82 */ /* 0x000fe20008000000 */
[----:B------:R-:W-:Y:S03]  /*4e80*/  VIADD R30, R30, 0x1 ;  /* 0x000000011e1e7836 */ /* 0x000fe60000000000 */
[----:B--2---:R-:W2:Y:S01]  /*4e90*/  @!P1 LDC R0, c[0x0][0xb20] ;  /* 0x0002c800ff009b82 */ /* 0x004ea20000000800 */
[----:B------:R-:W-:Y:S01]  /*4ea0*/  IMAD.U32 R21, RZ, RZ, UR8 ;  /* 0x00000008ff157e24 */ /* 0x000fe2000f8e00ff */
[----:B------:R-:W-:Y:S06]  /*4eb0*/  UPRMT UR8, UR37, 0x654, UR17 ;  /* 0x0000065425087896 */ /* 0x000fec0008000011 */
[----:B-1----:R-:W1:Y:S01]  /*4ec0*/  @!P1 LDC R3, c[0x0][0xb0c] ;  /* 0x0002c300ff039b82 */ /* 0x002e620000000800 */
[----:B------:R-:W-:Y:S01]  /*4ed0*/  IMAD.U32 R20, RZ, RZ, UR9 ;  /* 0x00000009ff147e24 */ /* 0x000fe2000f8e00ff */
[----:B------:R-:W-:Y:S04]  /*4ee0*/  @!P4 R2UR UR15, R21 ;  /* 0x00000000150fc2ca */ /* 0x000fe800000e0000 */
[----:B------:R-:W-:Y:S01]  /*4ef0*/  @!P4 R2UR UR14, R20 ;  /* 0x00000000140ec2ca */ /* 0x000fe200000e0000 */
[----:B------:R-:W-:Y:S11]  /*4f00*/  @!P4 IMAD.MOV.U32 R20, RZ, RZ, 0x2000 ;  /* 0x00002000ff14c424 */ /* 0x000ff600078e00ff */
[----:B------:R-:W-:Y:S01]  /*4f10*/  @!UPT UIADD3 URZ, UPT, UPT, URZ, URZ, URZ ;  /* 0x000000fffffff290 */ /* 0x000fe2000fffe0ff */
[----:B------:R1:W-:Y:S01]  /*4f20*/  @!UP1 UTMALDG.3D [UR16], [UR14], desc[UR10] ;  /* 0x00000a100e0095b4 */ /* 0x0003e20008011000 */
[----:B------:R1:W-:Y:S02]  /*4f30*/  @!P4 SYNCS.ARRIVE.TRANS64.RED.A0TR RZ, [UR7+0x180], R20 ;  /* 0x00018014ffffc9a7 */ /* 0x0003e40008300407 */
[----:B-1----:R-:W-:Y:S01]  /*4f40*/  @!P1 ISETP.NE.AND P2, PT, R3, 0x1, PT ;  /* 0x000000010300980c */ /* 0x002fe20003f45270 */
[C---:B---3--:R-:W-:Y:S01]  /*4f50*/  @!P1 IMAD.HI.U32 R14, R13.reuse, R14, RZ ;  /* 0x0000000e0d0e9227 */ /* 0x048fe200078e00ff */
[----:B-----5:R-:W-:Y:S03]  /*4f60*/  @!P1 ISETP.NE.AND P0, PT, R10, 0x1, PT ;  /* 0x000000010a00980c */ /* 0x020fe60003f05270 */
[C---:B------:R-:W-:Y:S01]  /*4f70*/  @!P1 IMAD.HI.U32 R11, R8.reuse, R11, RZ ;  /* 0x0000000b080b9227 */ /* 0x040fe200078e00ff */
[----:B------:R-:W-:Y:S04]  /*4f80*/  @!P1 SHF.R.U32.HI R14, RZ, R15, R14 ;  /* 0x0000000fff0e9219 */ /* 0x000fe8000001160e */
[----:B--2---:R-:W-:Y:S01]  /*4f90*/  @!P1 SHF.R.U32.HI R9, RZ, R0, R11 ;  /* 0x00000000ff099219 */ /* 0x004fe2000001160b */
[----:B------:R-:W-:Y:S01]  /*4fa0*/  SYNCS.ARRIVE.TRANS64.RED.A1T0 RZ, [UR8], RZ ;  /* 0x000000ffffff79a7 */ /* 0x000fe20008100408 */
[----:B------:R-:W-:Y:S02]  /*4fb0*/  @!P1 SEL R14, R13, R14, !P2 ;  /* 0x0000000e0d0e9207 */ /* 0x000fe40005000000 */
[----:B------:R-:W-:Y:S01]  /*4fc0*/  @!P1 SEL R9, R8, R9, !P0 ;  /* 0x0000000908099207 */ /* 0x000fe20004000000 */
[----:B------:R-:W1:Y:S04]  /*4fd0*/  SYNCS.PHASECHK.TRANS64.TRYWAIT P5, [UR7+0x198], R12 ;  /* 0x0001980cff0075a7 */ /* 0x000e6800080a1107 */
[----:B------:R-:W-:Y:S02]  /*4fe0*/  @!P1 IMAD.IADD R0, R9, 0x1, -R14 ;  /* 0x0000000109009824 */ /* 0x000fe400078e0a0e */
[----:B------:R-:W-:Y:S02]  /*4ff0*/  @!P1 IMAD.IADD R9, R14, 0x1, -R9 ;  /* 0x000000010e099824 */ /* 0x000fe400078e0a09 */
[----:B------:R-:W-:Y:S02]  /*5000*/  @!P1 IMAD R13, R0, R3, R13 ;  /* 0x00000003000d9224 */ /* 0x000fe400078e020d */
[----:B------:R-:W-:Y:S01]  /*5010*/  @!P1 IMAD R8, R9, R10, R8 ;  /* 0x0000000a09089224 */ /* 0x000fe200078e0208 */
[----:B-1----:R-:W-:Y:S06]  /*5020*/  @!P5 BRA `(.L_x_96) ;  /* 0x0000004c0058d947 */ /* 0x002fec0003800000 */
.L_x_199:
[----:B-1----:R-:W-:Y:S01]  /*5030*/  @!P4 IADD3 R3, P0, PT, R32, 0x580, RZ ;  /* 0x000005802003c810 */ /* 0x002fe20007f1e0ff */
[----:B------:R-:W-:Y:S01]  /*5040*/  VOTEU.ALL UP1, P4 ;  /* 0x0000000000ff7886 */ /* 0x000fe20002020000 */
[----:B------:R-:W-:Y:S01]  /*5050*/  UMOV UR20, 0x0 ;  /* 0x0000000000147882 */ /* 0x000fe20000000000 */
[----:B------:R-:W-:Y:S01]  /*5060*/  UMOV UR21, 0x10000000 ;  /* 0x1000000000157882 */ /* 0x000fe20000000000 */
[----:B------:R-:W-:Y:S01]  /*5070*/  @!P4 R2UR UR9, R3 ;  /* 0x000000000309c2ca */ /* 0x000fe200000e0000 */
[----:B------:R-:W-:Y:S01]  /*5080*/  @!P4 IMAD.X R0, RZ, RZ, R33, P0 ;  /* 0x000000ffff00c224 */ /* 0x000fe200000e0621 */
[----:B------:R-:W-:Y:S01]  /*5090*/  @!UP1 UIADD3 UR10, UPT, UPT, UR18, 0x40, URZ ;  /* 0x00000040120a9890 */ /* 0x000fe2000fffe0ff */
[----:B------:R-:W-:Y:S01]  /*50a0*/  ISETP.NE.AND P0, PT, R30, 0x2, PT ;  /* 0x000000021e00780c */ /* 0x000fe20003f05270 */
[----:B------:R-:W-:Y:S01]  /*50b0*/  UMOV UR11, UR19 ;  /* 0x00000013000b7c82 */ /* 0x000fe20008000000 */
[----:B------:R-:W-:Y:S01]  /*50c0*/  UMOV UR12, UR36 ;  /* 0x00000024000c7c82 */ /* 0x000fe20008000000 */
[----:B------:R-:W-:Y:S01]  /*50d0*/  @!P4 R2UR UR8, R0 ;  /* 0x000000000008c2ca */ /* 0x000fe200000e0000 */
[----:B------:R-:W-:Y:S01]  /*50e0*/  IMAD.IADD R20, R8, 0x1, R147 ;  /* 0x0000000108147824 */ /* 0x000fe200078e0293 */
[----:B------:R-:W-:Y:S01]  /*50f0*/  @P3 R2UR UR36, R28 ;  /* 0x000000001c2432ca */ /* 0x000fe200000e0000 */
[----:B------:R-:W-:Y:S01]  /*5100*/  IMAD.IADD R21, R13, 0x1, R170 ;  /* 0x000000010d157824 */ /* 0x000fe200078e02aa */
[----:B------:R-:W-:Y:S02]  /*5110*/  SEL R0, RZ, 0x1, P0 ;  /* 0x00000001ff007807 */ /* 0x000fe40000000000 */
[----:B------:R-:W-:Y:S01]  /*5120*/  LOP3.LUT R31, R31, 0x1, RZ, 0x3c, !PT ;  /* 0x000000011f1f7812 */ /* 0x000fe200078e3cff */
[----:B------:R-:W-:Y:S01]  /*5130*/  IMAD.U32 R10, RZ, RZ, UR9 ;  /* 0x00000009ff0a7e24 */ /* 0x000fe2000f8e00ff */
[----:B------:R-:W-:Y:S01]  /*5140*/  @!UP1 UIADD3 UR9, UPT, UPT, UR7, 0x188, URZ ;  /* 0x0000018807099890 */ /* 0x000fe2000fffe0ff */
[----:B------:R-:W-:Y:S02]  /*5150*/  LOP3.LUT R29, R29, R0, RZ, 0x3c, !PT ;  /* 0x000000001d1d7212 */ /* 0x000fe400078e3cff */
[----:B------:R-:W-:Y:S02]  /*5160*/  SEL R30, R30, RZ, P0 ;  /* 0x000000ff1e1e7207 */ /* 0x000fe40000000000 */
[----:B------:R-:W-:Y:S01]  /*5170*/  IMAD.U32 R11, RZ, RZ, UR8 ;  /* 0x00000008ff0b7e24 */ /* 0x000fe2000f8e00ff */
[----:B------:R-:W-:Y:S01]  /*5180*/  @!P4 R2UR UR14, R10 ;  /* 0x000000000a0ec2ca */ /* 0x000fe200000e0000 */
[----:B------:R-:W-:Y:S01]  /*5190*/  @!UP1 UIADD3 UR8, UPT, UPT, UR7, 0x2400, URZ ;  /* 0x0000240007089890 */ /* 0x000fe2000fffe0ff */
[----:B------:R-:W-:Y:S02]  /*51a0*/  VOTEU.ALL UP1, P4 ;  /* 0x0000000000ff7886 */ /* 0x000fe40002020000 */
[----:B------:R-:W-:Y:S11]  /*51b0*/  @!P4 R2UR UR15, R11 ;  /* 0x000000000b0fc2ca */ /* 0x000ff600000e0000 */
[----:B------:R-:W-:Y:S02]  /*51c0*/  @!UPT UIADD3 URZ, UPT, UPT, URZ, URZ, URZ ;  /* 0x000000fffffff290 */ /* 0x000fe4000fffe0ff */
[----:B------:R2:W-:Y:S01]  /*51d0*/  @!UP1 UTMALDG.3D [UR8], [UR14], desc[UR20] ;  /* 0x000014080e0095b4 */ /* 0x0005e20008011000 */
[----:B------:R2:W-:Y:S01]  /*51e0*/  @!P4 SYNCS.ARRIVE.TRANS64.RED.A0TR RZ, [UR7+0x188], R23 ;  /* 0x00018817ffffc9a7 */ /* 0x0005e20008300407 */
[----:B------:R-:W-:Y:S01]  /*51f0*/  UPLOP3.LUT UP1, UPT, UPT, UPT, UPT, 0x80, 0x8 ;  /* 0x000000000008789c */ /* 0x000fe20003f2f070 */
[----:B------:R-:W-:Y:S01]  /*5200*/  SYNCS.ARRIVE.TRANS64.RED.A1T0 RZ, [UR13], RZ ;  /* 0x000000ffffff79a7 */ /* 0x000fe2000810040d */
[----:B------:R-:W-:Y:S09]  /*5210*/  @P3 BRA `(.L_x_97) ;  /* 0xfffffff400503947 */ /* 0x000ff2000383ffff */
[----:B------:R-:W-:-:S04]  /*5220*/  SHF.L.U32 R3, R31, 0x1f, RZ ;  /* 0x0000001f1f037819 */ /* 0x000fc800000006ff */
[----:B------:R-:W1:Y:S02]  /*5230*/  SYNCS.PHASECHK.TRANS64.TRYWAIT P0, [UR7+0x190], R3 ;  /* 0x00019003ff0075a7 */ /* 0x000e640008001107 */
[----:B-1----:R-:W-:Y:S05]  /*5240*/  @!P0 BRA `(.L_x_98) ;  /* 0x0000004800e88947 */ /* 0x002fea0003800000 */
.L_x_201:
[----:B-1----:R-:W-:-:S07]  /*5250*/  MOV R0, UR7 ;  /* 0x0000000700007c02 */ /* 0x002fce0008000f00 */
.L_x_99:
[----:B-1----:R-:W-:-:S04]  /*5260*/  SHF.L.U32 R3, R31, 0x1f, RZ ;  /* 0x0000001f1f037819 */ /* 0x002fc800000006ff */
[----:B------:R1:W3:Y:S03]  /*5270*/  SYNCS.PHASECHK.TRANS64.TRYWAIT P0, [R0+URZ+0x198], R3 ;  /* 0x00019803000075a7 */ /* 0x0002e600080011ff */
[----:B---3--:R-:W-:Y:S05]  /*5280*/  @!P0 NANOSLEEP.SYNCS 0x989680 ;  /* 0x009896800000895d */ /* 0x008fea0003900000 */
[----:B------:R-:W3:Y:S02]  /*5290*/  @!P0 SYNCS.PHASECHK.TRANS64 P0, [R0+URZ+0x198], R3 ;  /* 0x00019803000085a7 */ /* 0x000ee400080010ff */
[----:B--23--:R-:W-:Y:S05]  /*52a0*/  @P0 EXIT ;  /* 0x000000000000094d */ /* 0x00cfea0003800000 */
[----:B------:R-:W-:Y:S05]  /*52b0*/  BRA `(.L_x_99) ;  /* 0xfffffffc00e87947 */ /* 0x000fea000383ffff */
.L_x_88:
[----:B------:R-:W-:-:S06]  /*52c0*/  UISETP.GE.AND UP1, UPT, UR8, 0x4, UPT ;  /* 0x000000040800788c */ /* 0x000fcc000bf26270 */
[----:B------:R-:W-:-:S13]  /*52d0*/  PLOP3.LUT P0, PT, PT, PT, UP1, 0x80, 0x8 ;  /* 0x000000000008781c */ /* 0x000fda0003f0f018 */
[----:B------:R-:W-:Y:S05]  /*52e0*/  @!P0 EXIT ;  /* 0x000000000000894d */ /* 0x000fea0003800000 */
[----:B------:R-:W-:Y:S01]  /*52f0*/  BAR.SYNC.DEFER_BLOCKING 0x6, 0xa0 ;  /* 0x0182800000007b1d */ /* 0x000fe20000010000 */
[C---:B------:R-:W-:Y:S01]  /*5300*/  IMAD.SHL.U32 R3, R189.reuse, 0x40, RZ ;  /* 0x00000040bd037824 */ /* 0x040fe200078e00ff */
[C---:B------:R-:W-:Y:S01]  /*5310*/  LOP3.LUT R193, R189.reuse, 0x60, RZ, 0xc0, !PT ;  /* 0x00000060bdc17812 */ /* 0x040fe200078ec0ff */
[C---:B------:R-:W-:Y:S01]  /*5320*/  IMAD.SHL.U32 R172, R189.reuse, 0x8, RZ ;  /* 0x00000008bdac7824 */ /* 0x040fe200078e00ff */
[C---:B------:R-:W-:Y:S01]  /*5330*/  LOP3.LUT R191, R189.reuse, 0x2, RZ, 0xc0, !PT ;  /* 0x00000002bdbf7812 */ /* 0x040fe200078ec0ff */
[----:B------:R-:W-:Y:S01]  /*5340*/  IMAD.U32 R79, R189, 0x10000, RZ ;  /* 0x00010000bd4f7824 */ /* 0x000fe200078e00ff */
[----:B------:R-:W-:Y:S02]  /*5350*/  UMOV UR49, 0x400 ;  /* 0x0000040000317882 */ /* 0x000fe40000000000 */
[----:B------:R-:W1:Y:S01]  /*5360*/  LDC R177, c[0x0][0x370] ;  /* 0x0000dc00ffb17b82 */ /* 0x000e620000000800 */
[----:B------:R-:W-:Y:S01]  /*5370*/  ULEA UR49, UR37, UR49, 0x18 ;  /* 0x0000003125317291 */ /* 0x000fe2000f8ec0ff */
[----:B------:R-:W-:Y:S01]  /*5380*/  LOP3.LUT R5, R3, 0x180, RZ, 0xc0, !PT ;  /* 0x0000018003057812 */ /* 0x000fe200078ec0ff */
[----:B------:R-:W-:Y:S01]  /*5390*/  HFMA2 R195, -RZ, RZ, 0, 0 ;  /* 0x00000000ffc37431 */ /* 0x000fe200000001ff */
[----:B------:R-:W-:Y:S01]  /*53a0*/  LOP3.LUT R79, R79, 0x600000, RZ, 0xc0, !PT ;  /* 0x006000004f4f7812 */ /* 0x000fe200078ec0ff */
[----:B------:R-:W-:Y:S01]  /*53b0*/  UIADD3 UR4, UPT, UPT, UR49, 0x4400, URZ ;  /* 0x0000440031047890 */ /* 0x000fe2000fffe0ff */
[----:B------:R-:W-:Y:S01]  /*53c0*/  LOP3.LUT R172, R5, 0x30, R172, 0xf8, !PT ;  /* 0x0000003005ac7812 */ /* 0x000fe200078ef8ac */
[----:B------:R-:W-:Y:S01]  /*53d0*/  IMAD.MOV.U32 R76, RZ, RZ, RZ ;  /* 0x000000ffff4c7224 */ /* 0x000fe200078e00ff */
[----:B------:R-:W2:Y:S01]  /*53e0*/  LDC R74, c[0x0][0xb0c] ;  /* 0x0002c300ff4a7b82 */ /* 0x000ea20000000800 */
[----:B------:R-:W-:-:S02]  /*53f0*/  LOP3.LUT R189, R189, 0x4, RZ, 0xc0, !PT ;  /* 0x00000004bdbd7812 */ /* 0x000fc400078ec0ff */
[----:B------:R-:W-:Y:S02]  /*5400*/  CS2R R182, SRZ ;  /* 0x0000000000b67805 */ /* 0x000fe4000001ff00 */
[----:B------:R-:W-:Y:S02]  /*5410*/  LOP3.LUT R172, R172, 0x1e40, R3, 0xf8, !PT ;  /* 0x00001e40acac7812 */ /* 0x000fe400078ef803 */
[----:B------:R-:W-:Y:S02]  /*5420*/  CS2R R180, SRZ ;  /* 0x0000000000b47805 */ /* 0x000fe4000001ff00 */
[----:B------:R-:W-:Y:S01]  /*5430*/  IADD3 R188, PT, PT, -R189, 0x2, RZ ;  /* 0x00000002bdbc7810 */ /* 0x000fe20007ffe1ff */
[----:B------:R-:W-:Y:S01]  /*5440*/  IMAD.MOV R176, RZ, RZ, -R191 ;  /* 0x000000ffffb07224 */ /* 0x000fe200078e0abf */
[----:B------:R-:W-:Y:S01]  /*5450*/  MOV R192, UR4 ;  /* 0x0000000400c07c02 */ /* 0x000fe20008000f00 */
[----:B------:R-:W4:Y:S01]  /*5460*/  LDC R174, c[0x0][0xb20] ;  /* 0x0002c800ffae7b82 */ /* 0x000f220000000800 */
[----:B------:R-:W3:Y:S01]  /*5470*/  LDS R0, [UR49+0x260] ;  /* 0x00026031ff007984 */ /* 0x000ee20008000800 */
[----:B------:R-:W-:Y:S01]  /*5480*/  VIADD R190, R172, UR49 ;  /* 0x00000031acbe7c36 */ /* 0x000fe20008000000 */
[----:B------:R-:W1:Y:S01]  /*5490*/  LDCU.64 UR52, c[0x0][0x348] ;  /* 0x00006900ff3477ac */ /* 0x000e620008000a00 */
[----:B------:R-:W-:-:S02]  /*54a0*/  IMAD.MOV R175, RZ, RZ, -R189 ;  /* 0x000000ffffaf7224 */ /* 0x000fc400078e0abd */
[----:B------:R-:W-:Y:S01]  /*54b0*/  VIADD R190, R190, 0x400 ;  /* 0x00000400bebe7836 */ /* 0x000fe20000000000 */
[----:B------:R-:W1:Y:S01]  /*54c0*/  LDCU.64 UR38, c[0x0][0x888] ;  /* 0x00011100ff2677ac */ /* 0x000e620008000a00 */
[----:B------:R-:W1:Y:S01]  /*54d0*/  LDC R73, c[0x0][0xb30] ;  /* 0x0002cc00ff497b82 */ /* 0x000e620000000800 */
[----:B------:R-:W1:Y:S01]  /*54e0*/  LDCU.64 UR44, c[0x0][0x890] ;  /* 0x00011200ff2c77ac */ /* 0x000e620008000a00 */
[----:B------:R-:W-:-:S06]  /*54f0*/  UIADD3 UR48, UPT, UPT, UR49, 0x400, URZ ;  /* 0x0000040031307890 */ /* 0x000fcc000fffe0ff */
[----:B------:R-:W1:Y:S08]  /*5500*/  LDC.64 R168, c[0x0][0xb10] ;  /* 0x0002c400ffa87b82 */ /* 0x000e700000000a00 */
[----:B------:R-:W1:Y:S08]  /*5510*/  LDC.64 R70, c[0x0][0xb18] ;  /* 0x0002c600ff467b82 */ /* 0x000e700000000a00 */
[----:B------:R-:W1:Y:S08]  /*5520*/  LDC.64 R68, c[0x0][0xb28] ;  /* 0x0002ca00ff447b82 */ /* 0x000e700000000a00 */
[----:B------:R-:W1:Y:S01]  /*5530*/  LDC.64 R166, c[0x0][0x8b0] ;  /* 0x00022c00ffa67b82 */ /* 0x000e620000000a00 */
[----:B---3--:R-:W-:-:S07]  /*5540*/  IMAD.IADD R79, R0, 0x1, R79 ;  /* 0x00000001004f7824 */ /* 0x008fce00078e024f */
[----:B------:R-:W3:Y:S08]  /*5550*/  LDC.64 R164, c[0x0][0x8a8] ;  /* 0x00022a00ffa47b82 */ /* 0x000ef00000000a00 */
[----:B--2-4-:R-:W1:Y:S02]  /*5560*/  LDC R178, c[0x0][0x374] ;  /* 0x0000dd00ffb27b82 */ /* 0x014e640000000800 */
.L_x_126:
[C---:B------:R-:W-:Y:S02]  /*5570*/  LEA R0, R195.reuse, UR49, 0x3 ;  /* 0x00000031c3007c11 */ /* 0x040fe4000f8e18ff */
[----:B------:R-:W-:Y:S02]  /*5580*/  SHF.L.U32 R3, R182, 0x1f, RZ ;  /* 0x0000001fb6037819 */ /* 0x000fe400000006ff */
[----:B------:R-:W-:Y:S02]  /*5590*/  LEA R16, R195, UR49, 0x4 ;  /* 0x00000031c3107c11 */ /* 0x000fe4000f8e20ff */
[----:B------:R-:W2:Y:S02]  /*55a0*/  SYNCS.PHASECHK.TRANS64.TRYWAIT P0, [R0+URZ+0x1b0], R3 ;  /* 0x0001b003000075a7 */ /* 0x000ea400080011ff */
[----:B-12---:R-:W-:Y:S05]  /*55b0*/  @!P0 BRA `(.L_x_100) ;  /* 0x0000004800248947 */ /* 0x006fea0003800000 */
.L_x_202:
[----:B------:R-:W4:Y:S01]  /*55c0*/  LDC.64 R12, c[0x0][0xb10] ;  /* 0x0002c400ff0c7b82 */ /* 0x000f220000000a00 */
[----:B------:R-:W3:Y:S01]  /*55d0*/  LDS.128 R16, [R16+0x240] ;  /* 0x0002400010107984 */ /* 0x000ee20000000c00 */
[----:B-1----:R-:W-:Y:S01]  /*55e0*/  ISETP.NE.AND P1, PT, R73, 0x1, PT ;  /* 0x000000014900780c */ /* 0x002fe20003f25270 */
[----:B--2---:R-:W-:Y:S01]  /*55f0*/  VIADD R0, R0, 0x1c0 ;  /* 0x000001c000007836 */ /* 0x004fe20000000000 */
[----:B------:R-:W-:Y:S04]  /*5600*/  ISETP.GE.AND P0, PT, R72, 0x1, PT ;  /* 0x000000014800780c */ /* 0x000fe80003f06270 */
[----:B------:R-:W1:Y:S01]  /*5610*/  LDC.64 R10, c[0x0][0xb18] ;  /* 0x0002c600ff0a7b82 */ /* 0x000e620000000a00 */
[----:B------:R-:W-:Y:S01]  /*5620*/  PRMT R0, RZ, 0x654, R0 ;  /* 0x00000654ff007816 */ /* 0x000fe20000000000 */
[----:B------:R-:W-:Y:S01]  /*5630*/  @!PT LDS RZ, [RZ] ;  /* 0x00000000fffff984 */ /* 0x000fe20000000800 */
[----:B------:R-:W-:Y:S01]  /*5640*/  @!PT LDS RZ, [RZ] ;  /* 0x00000000fffff984 */ /* 0x000fe20000000800 */
[----:B------:R-:W-:Y:S01]  /*5650*/  @!PT LDS RZ, [RZ] ;  /* 0x00000000fffff984 */ /* 0x000fe20000000800 */
[----:B------:R-:W-:Y:S01]  /*5660*/  @!PT LDS RZ, [RZ] ;  /* 0x00000000fffff984 */ /* 0x000fe20000000800 */
[----:B------:R2:W-:Y:S06]  /*5670*/  MEMBAR.ALL.CTA ;  /* 0x0000000000007992 */ /* 0x0005ec0000008000 */
[----:B--2---:R-:W2:Y:S01]  /*5680*/  FENCE.VIEW.ASYNC.S ;  /* 0x00000000000073c6 */ /* 0x004ea20000000000 */
[----:B------:R-:W1:Y:S08]  /*5690*/  @!P1 LDC R14, c[0x0][0xb20] ;  /* 0x0002c800ff0e9b82 */ /* 0x000e700000000800 */
[----:B------:R-:W1:Y:S01]  /*56a0*/  @!P1 LDC R9, c[0x0][0xb0c] ;  /* 0x0002c300ff099b82 */ /* 0x000e620000000800 */
[----:B--2---:R2:W-:Y:S01]  /*56b0*/  SYNCS.ARRIVE.TRANS64.RED.A1T0 RZ, [R0+URZ], RZ ;  /* 0x000000ff00ff79a7 */ /* 0x0045e200081004ff */
[----:B---3--:R-:W-:Y:S04]  /*56c0*/  LOP3.LUT P4, RZ, R18, 0x1, RZ, 0xc0, !PT ;  /* 0x0000000112ff7812 */ /* 0x008fe8000788c0ff */
[----:B------:R-:W-:Y:S09]  /*56d0*/  P2R R194, PR, RZ, 0x10 ;  /* 0x00000010ffc27803 */ /* 0x000ff20000000000 */
[----:B------:R-:W-:Y:S02]  /*56e0*/  @P4 MOV R77, R16 ;  /* 0x00000010004d4202 */ /* 0x000fe40000000f00 */
[----:B------:R-:W-:Y:S01]  /*56f0*/  @P4 LOP3.LUT R75, R17, 0xffff, RZ, 0xc0, !PT ;  /* 0x0000ffff114b4812 */ /* 0x000fe200078ec0ff */
[----:B--2-4-:R-:W-:Y:S06]  /*5700*/  @!P0 BRA `(.L_x_101) ;  /* 0x0000000000a48947 */ /* 0x014fec0003800000 */
[----:B------:R-:W-:Y:S01]  /*5710*/  IMAD.HI.U32 R23, R178, R71, RZ ;  /* 0x00000047b2177227 */ /* 0x000fe200078e00ff */
[----:B------:R-:W-:Y:S02]  /*5720*/  ISETP.NE.AND P0, PT, R70, 0x1, PT ;  /* 0x000000014600780c */ /* 0x000fe40003f05270 */
[----:B------:R-:W-:Y:S01]  /*5730*/  ISETP.NE.AND P2, PT, R72, 0x1, PT ;  /* 0x000000014800780c */ /* 0x000fe20003f45270 */
[----:B------:R-:W-:Y:S01]  /*5740*/  IMAD.HI.U32 R22, R177, R168, RZ ;  /* 0x000000a8b1167227 */ /* 0x000fe200078e00ff */
[----:B------:R-:W-:Y:S02]  /*5750*/  SHF.R.U32.HI R23, RZ, R174, R23 ;  /* 0x000000aeff177219 */ /* 0x000fe40000011617 */
[----:B------:R-:W-:Y:S01]  /*5760*/  ISETP.NE.AND P3, PT, R74, 0x1, PT ;  /* 0x000000014a00780c */ /* 0x000fe20003f65270 */
[----:B------:R-:W-:Y:S01]  /*5770*/  IMAD.HI.U32 R26, R77, R168, RZ ;  /* 0x000000a84d1a7227 */ /* 0x000fe200078e00ff */
[----:B------:R-:W-:Y:S02]  /*5780*/  SHF.R.U32.HI R22, RZ, R169, R22 ;  /* 0x000000a9ff167219 */ /* 0x000fe40000011616 */
[----:B------:R-:W-:Y:S01]  /*5790*/  SEL R3, R178, R23, !P0 ;  /* 0x00000017b2037207 */ /* 0x000fe20004000000 */
[----:B------:R-:W-:Y:S01]  /*57a0*/  IMAD.HI.U32 R23, R75, R71, RZ ;  /* 0x000000474b177227 */ /* 0x000fe200078e00ff */
[----:B------:R-:W-:Y:S02]  /*57b0*/  SEL R7, R177, R22, !P3 ;  /* 0x00000016b1077207 */ /* 0x000fe40005800000 */
[----:B------:R-:W-:Y:S01]  /*57c0*/  SHF.R.U32.HI R26, RZ, R169, R26 ;  /* 0x000000a9ff1a7219 */ /* 0x000fe2000001161a */
[-C--:B------:R-:W-:Y:S04]  /*57d0*/  IMAD.HI.U32 R22, R3, R68.reuse, RZ ;  /* 0x0000004403167227 */ /* 0x080fe800078e00ff */
[----:B------:R-:W-:Y:S01]  /*57e0*/  IMAD.HI.U32 R24, R7, R68, RZ ;  /* 0x0000004407187227 */ /* 0x000fe200078e00ff */
[-C--:B------:R-:W-:Y:S02]  /*57f0*/  @P2 SHF.R.U32.HI R3, RZ, R69.reuse, R22 ;  /* 0x00000045ff032219 */ /* 0x080fe40000011616 */
[----:B------:R-:W-:Y:S02]  /*5800*/  SHF.R.U32.HI R22, RZ, R174, R23 ;  /* 0x000000aeff167219 */ /* 0x000fe40000011617 */
[----:B------:R-:W-:Y:S01]  /*5810*/  @P2 SHF.R.U32.HI R7, RZ, R69, R24 ;  /* 0x00000045ff072219 */ /* 0x000fe20000011618 */
[C---:B------:R-:W-:Y:S01]  /*5820*/  IMAD R2, R72.reuse, R3, RZ ;  /* 0x0000000348027224 */ /* 0x040fe200078e02ff */
[----:B------:R-:W-:Y:S02]  /*5830*/  SEL R5, R75, R22, !P0 ;  /* 0x000000164b057207 */ /* 0x000fe40004000000 */
[----:B------:R-:W-:Y:S01]  /*5840*/  SEL R3, R77, R26, !P3 ;  /* 0x0000001a4d037207 */ /* 0x000fe20005800000 */
[----:B------:R-:W-:Y:S01]  /*5850*/  IMAD R4, R72, R7, RZ ;  /* 0x0000000748047224 */ /* 0x000fe200078e02ff */
[C---:B------:R-:W-:Y:S01]  /*5860*/  ISETP.GE.AND P0, PT, R5.reuse, R2, PT ;  /* 0x000000020500720c */ /* 0x040fe20003f06270 */
[----:B------:R-:W-:Y:S03]  /*5870*/  IMAD.HI.U32 R6, R5, R68, RZ ;  /* 0x0000004405067227 */ /* 0x000fe600078e00ff */
[----:B------:R-:W-:Y:S01]  /*5880*/  ISETP.GE.OR P0, PT, R3, R4, P0 ;  /* 0x000000040300720c */ /* 0x000fe20000706670 */
[----:B------:R-:W-:Y:S01]  /*5890*/  IMAD.MOV R4, RZ, RZ, -R3 ;  /* 0x000000ffff047224 */ /* 0x000fe200078e0a03 */
[-C--:B------:R-:W-:Y:S03]  /*58a0*/  SHF.R.U32.HI R6, RZ, R69.reuse, R6 ;  /* 0x00000045ff067219 */ /* 0x080fe60000011606 */
[----:B------:R-:W-:Y:S01]  /*58b0*/  IMAD R77, R74, R4, R77 ;  /* 0x000000044a4d7224 */ /* 0x000fe200078e024d */
[----:B------:R-:W-:Y:S05]  /*58c0*/  SEL R15, R5, R6, !P2 ;  /* 0x00000006050f7207 */ /* 0x000fea0005000000 */
[----:B------:R-:W-:Y:S02]  /*58d0*/  IMAD.MOV R6, RZ, RZ, -R15 ;  /* 0x000000ffff067224 */ /* 0x000fe400078e0a0f */
[C---:B------:R-:W-:Y:S04]  /*58e0*/  @!P0 IMAD.HI.U32 R2, R3.reuse, R68, RZ ;  /* 0x0000004403028227 */ /* 0x040fe800078e00ff */
[----:B------:R-:W-:Y:S01]  /*58f0*/  IMAD R6, R72, R6, R5 ;  /* 0x0000000648067224 */ /* 0x000fe200078e0205 */
[----:B------:R-:W-:Y:S04]  /*5900*/  @!P0 SHF.R.U32.HI R2, RZ, R69, R2 ;  /* 0x00000045ff028219 */ /* 0x000fe80000011602 */
[----:B------:R-:W-:Y:S02]  /*5910*/  @!P0 SEL R0, R3, R2, !P2 ;  /* 0x0000000203008207 */ /* 0x000fe40005000000 */
[----:B------:R-:W-:Y:S02]  /*5920*/  IADD3 R2, PT, PT, -R5, RZ, RZ ;  /* 0x000000ff05027210 */ /* 0x000fe40007ffe1ff */
[----:B------:R-:W-:Y:S01]  /*5930*/  @!P0 IADD3 R8, PT, PT, R15, -R0, RZ ;  /* 0x800000000f088210 */ /* 0x000fe20007ffe0ff */
[----:B------:R-:W-:Y:S02]  /*5940*/  @!P0 IMAD R0, R7, R6, R0 ;  /* 0x0000000607008224 */ /* 0x000fe400078e0200 */
[----:B------:R-:W-:Y:S02]  /*5950*/  IMAD R75, R70, R2, R75 ;  /* 0x00000002464b7224 */ /* 0x000fe400078e024b */
[----:B------:R-:W-:Y:S02]  /*5960*/  @!P0 IMAD R5, R8, R72, R3 ;  /* 0x0000004808058224 */ /* 0x000fe400078e0203 */
[----:B------:R-:W-:Y:S04]  /*5970*/  @!P0 IMAD.MOV.U32 R3, RZ, RZ, R0 ;  /* 0x000000ffff038224 */ /* 0x000fe800078e0000 */
[----:B------:R-:W-:Y:S02]  /*5980*/  IMAD R77, R3, R74, R77 ;  /* 0x0000004a034d7224 */ /* 0x000fe400078e024d */
[----:B------:R-:W-:Y:S07]  /*5990*/  IMAD R75, R5, R70, R75 ;  /* 0x00000046054b7224 */ /* 0x000fee00078e024b */
.L_x_101:
[----:B-1----:R-:W-:Y:S01]  /*59a0*/  @!P1 ISETP.NE.AND P0, PT, R10, 0x1, PT ;  /* 0x000000010a00980c */ /* 0x002fe20003f05270 */
[----:B------:R-:W-:Y:S01]  /*59b0*/  @!P1 IMAD.HI.U32 R0, R77, R12, RZ ;  /* 0x0000000c4d009227 */ /* 0x000fe200078e00ff */
[----:B------:R-:W-:Y:S01]  /*59c0*/  @!P1 ISETP.NE.AND P2, PT, R9, 0x1, PT ;  /* 0x000000010900980c */ /* 0x000fe20003f45270 */
[----:B------:R-:W-:Y:S01]  /*59d0*/  ULOP3.LUT UP0, URZ, UR48, 0x1b0, URZ, 0xc0, !UPT ;  /* 0x000001b030ff7892 */ /* 0x000fe2000f80c0ff */
[----:B------:R-:W-:Y:S01]  /*59e0*/  R2UR UR42, R21 ;  /* 0x00000000152a72ca */ /* 0x000fe200000e0000 */
[----:B------:R-:W-:Y:S01]  /*59f0*/  @!P1 IMAD.HI.U32 R3, R75, R11, RZ ;  /* 0x0000000b4b039227 */ /* 0x000fe200078e00ff */
[----:B------:R-:W-:Y:S02]  /*5a00*/  @!P1 SHF.R.U32.HI R0, RZ, R13, R0 ;  /* 0x0000000dff009219 */ /* 0x000fe40000011600 */
[----:B------:R-:W-:Y:S01]  /*5a10*/  R2UR UR41, R20 ;  /* 0x00000000142972ca */ /* 0x000fe200000e0000 */
[----:B------:R-:W-:Y:S01]  /*5a20*/  VIADD R195, R195, 0x1 ;  /* 0x00000001c3c37836 */ /* 0x000fe20000000000 */
[----:B------:R-:W-:Y:S02]  /*5a30*/  @!P1 SHF.R.U32.HI R2, RZ, R14, R3 ;  /* 0x0000000eff029219 */ /* 0x000fe40000011603 */
[----:B------:R-:W-:Y:S02]  /*5a40*/  @!P1 SEL R3, R77, R0, !P2 ;  /* 0x000000004d039207 */ /* 0x000fe40005000000 */
[----:B------:R-:W-:Y:S02]  /*5a50*/  @!P1 SEL R2, R75, R2, !P0 ;  /* 0x000000024b029207 */ /* 0x000fe40004000000 */
[----:B------:R-:W-:Y:S01]  /*5a60*/  @P4 SHF.R.U32.HI R179, RZ, 0x10, R17 ;  /* 0x00000010ffb34819 */ /* 0x000fe20000011611 */
[----:B------:R-:W-:Y:S02]  /*5a70*/  USHF.L.U32 UR42, UR42, 0x7, URZ ;  /* 0x000000072a2a7899 */ /* 0x000fe400080006ff */
[----:B------:R-:W-:Y:S02]  /*5a80*/  @!P1 IMAD.IADD R0, R2, 0x1, -R3 ;  /* 0x0000000102009824 */ /* 0x000fe400078e0a03 */
[----:B------:R-:W-:Y:S01]  /*5a90*/  @!P1 IMAD.IADD R2, R3, 0x1, -R2 ;  /* 0x0000000103029824 */ /* 0x000fe200078e0a02 */
[----:B------:R-:W-:Y:S01]  /*5aa0*/  USHF.L.U32 UR41, UR41, 0x7, URZ ;  /* 0x0000000729297899 */ /* 0x000fe200080006ff */
[----:B------:R-:W-:Y:S02]  /*5ab0*/  @!P1 IMAD R77, R0, R9, R77 ;  /* 0x00000009004d9224 */ /* 0x000fe400078e024d */
[----:B------:R-:W-:Y:S01]  /*5ac0*/  @!P1 IMAD R75, R2, R10, R75 ;  /* 0x0000000a024b9224 */ /* 0x000fe200078e024b */
[----:B------:R-:W-:Y:S08]  /*5ad0*/  BRA.U !UP0, `(.L_x_102) ;  /* 0x0000000108407547 */ /* 0x000ff0000b800000 */
[----:B------:R-:W1:Y:S01]  /*5ae0*/  LDCU.64 UR8, c[0x4][0x80] ;  /* 0x01001000ff0877ac */ /* 0x000e620008000a00 */
[----:B------:R-:W-:Y:S01]  /*5af0*/  MOV R3, 0x0 ;  /* 0x0000000000037802 */ /* 0x000fe20000000f00 */
[----:B------:R-:W-:Y:S02]  /*5b00*/  HFMA2 R12, -RZ, RZ, 0, 5.9604644775390625e-08 ;  /* 0x00000001ff0c7431 */ /* 0x000fe400000001ff */
[----:B------:R-:W-:Y:S02]  /*5b10*/  IMAD.MOV.U32 R8, RZ, RZ, 0x70 ;  /* 0x00000070ff087424 */ /* 0x000fe400078e00ff */
[----:B------:R-:W-:Y:S01]  /*5b20*/  IMAD.MOV.U32 R13, RZ, RZ, RZ ;  /* 0x000000ffff0d7224 */ /* 0x000fe200078e00ff */
[----:B------:R-:W2:Y:S01]  /*5b30*/  LDCU.64 UR6, c[0x4][0x88] ;  /* 0x01001100ff0677ac */ /* 0x000ea20008000a00 */
[----:B------:R-:W3:Y:S01]  /*5b40*/  LDC.64 R2, c[0x4][R3] ;  /* 0x0100000003027b82 */ /* 0x000ee20000000a00 */
[----:B------:R-:W4:Y:S01]  /*5b50*/  LDCU.64 UR4, c[0x4][0x8] ;  /* 0x01000100ff0477ac */ /* 0x000f220008000a00 */
[----:B-1----:R-:W-:Y:S01]  /*5b60*/  MOV R5, UR9 ;  /* 0x0000000900057c02 */ /* 0x002fe20008000f00 */
[----:B------:R-:W-:Y:S01]  /*5b70*/  IMAD.U32 R4, RZ, RZ, UR8 ;  /* 0x00000008ff047e24 */ /* 0x000fe2000f8e00ff */
[----:B--2---:R-:W-:Y:S01]  /*5b80*/  MOV R7, UR7 ;  /* 0x0000000700077c02 */ /* 0x004fe20008000f00 */
[----:B------:R-:W-:Y:S01]  /*5b90*/  IMAD.U32 R6, RZ, RZ, UR6 ;  /* 0x00000006ff067e24 */ /* 0x000fe2000f8e00ff */
[----:B----4-:R-:W-:Y:S01]  /*5ba0*/  MOV R11, UR5 ;  /* 0x00000005000b7c02 */ /* 0x010fe20008000f00 */
[----:B------:R-:W-:Y:S02]  /*5bb0*/  IMAD.U32 R10, RZ, RZ, UR4 ;  /* 0x00000004ff0a7e24 */ /* 0x000fe4000f8e00ff */
[----:B------:R-:W-:Y:S07]  /*5bc0*/  LEPC R20, `(.L_x_102) ;  /* 0x000000001014794e */ /* 0x000fee0000000000 */
[----:B---3-5:R-:W-:Y:S05]  /*5bd0*/  CALL.ABS.NOINC R2 ;  /* 0x0000000002007343 */ /* 0x028fea0003c00000 */
.L_x_102:
[----:B------:R-:W-:Y:S01]  /*5be0*/  LOP3.LUT P0, RZ, R192, 0x1b0, RZ, 0xc0, !PT ;  /* 0x000001b0c0ff7812 */ /* 0x000fe2000780c0ff */
[----:B------:R-:W-:Y:S11]  /*5bf0*/  BSSY.RECONVERGENT B6, `(.L_x_103) ;  /* 0x0000013000067945 */ /* 0x000ff60003800200 */
[----:B------:R-:W-:Y:S01]  /*5c00*/  @!UPT UIADD3 URZ, UPT, UPT, URZ, URZ, URZ ;  /* 0x000000fffffff290 */ /* 0x000fe2000fffe0ff */
[----:B------:R-:W-:Y:S05]  /*5c10*/  @!P0 BRA `(.L_x_104) ;  /* 0x0000000000408947 */ /* 0x000fea0003800000 */
        /* <DEDUP_REMOVED lines=16> */
.L_x_104:
[----:B------:R-:W-:Y:S05]  /*5d20*/  BSYNC.RECONVERGENT B6 ;  /* 0x0000000000067941 */ /* 0x000fea0003800200 */
.L_x_103:
[----:B------:R-:W-:Y:S01]  /*5d30*/  ISETP.NE.U32.AND P4, PT, R166, RZ, PT ;  /* 0x000000ffa600720c */ /* 0x000fe20003f85070 */
[----:B------:R-:W-:Y:S01]  /*5d40*/  UISETP.NE.AND UP2, UPT, UR50, URZ, UPT ;  /* 0x000000ff3200728c */ /* 0x000fe2000bf45270 */
[----:B------:R-:W-:Y:S01]  /*5d50*/  ISETP.NE.U32.AND P2, PT, RZ, UR38, PT ;  /* 0x00000026ff007c0c */ /* 0x000fe2000bf45070 */
[----:B------:R-:W-:Y:S01]  /*5d60*/  UISETP.NE.U32.AND UP1, UPT, UR44, URZ, UPT ;  /* 0x000000ff2c00728c */ /* 0x000fe2000bf25070 */
[----:B------:R-:W-:Y:S01]  /*5d70*/  ISETP.NE.AND.EX P4, PT, R167, RZ, PT, P4 ;  /* 0x000000ffa700720c */ /* 0x000fe20003f85340 */
[----:B------:R-:W-:Y:S01]  /*5d80*/  UPLOP3.LUT UP0, UPT, UPT, UPT, UPT, 0x40, 0x4 ;  /* 0x000000000004789c */ /* 0x000fe20003f0e870 */
[----:B------:R-:W-:Y:S01]  /*5d90*/  ISETP.NE.AND.EX P2, PT, RZ, UR39, PT, P2 ;  /* 0x00000027ff007c0c */ /* 0x000fe2000bf45320 */
[----:B------:R-:W-:Y:S01]  /*5da0*/  UISETP.NE.AND.EX UP1, UPT, UR45, URZ, UPT, UP1 ;  /* 0x000000ff2d00728c */ /* 0x000fe2000bf25310 */
[----:B------:R-:W-:Y:S04]  /*5db0*/  PLOP3.LUT P1, PT, PT, PT, UP2, 0x80, 0x8 ;  /* 0x000000000008781c */ /* 0x000fe80003f2f028 */
[----:B------:R-:W-:Y:S06]  /*5dc0*/  @UP2 UPLOP3.LUT UP0, UPT, UPT, UPT, UP1, 0x80, 0x8 ;  /* 0x000000000008289c */ /* 0x000fec0003f0f010 */
[----:B------:R-:W-:Y:S01]  /*5dd0*/  PLOP3.LUT P0, PT, PT, PT, UP0, 0x80, 0x8 ;  /* 0x000000000008781c */ /* 0x000fe20003f0f008 */
[----:B------:R-:W-:Y:S01]  /*5de0*/  @!UPT UIADD3 URZ, UPT, UPT, URZ, URZ, URZ ;  /* 0x000000fffffff290 */ /* 0x000fe2000fffe0ff */
[----:B------:R-:W-:Y:S11]  /*5df0*/  BRA.U !UP1, `(.L_x_105) ;  /* 0x0000000109387547 */ /* 0x000ff6000b800000 */
[----:B------:R-:W-:Y:S01]  /*5e00*/  UISETP.NE.U32.AND UP0, UPT, UR38, URZ, UPT ;  /* 0x000000ff2600728c */ /* 0x000fe2000bf05070 */
[----:B------:R-:W-:Y:S02]  /*5e10*/  HFMA2 R0, -RZ, RZ, 0, 5.9604644775390625e-08 ;  /* 0x00000001ff007431 */ /* 0x000fe400000001ff */
[----:B------:R-:W-:Y:S01]  /*5e20*/  IMAD.MOV.U32 R171, RZ, RZ, 0x1 ;  /* 0x00000001ffab7424 */ /* 0x000fe200078e00ff */
[----:B------:R-:W-:Y:S06]  /*5e30*/  UISETP.NE.AND.EX UP0, UPT, UR39, URZ, UPT, UP0 ;  /* 0x000000ff2700728c */ /* 0x000fec000bf05300 */
[----:B------:R-:W-:Y:S05]  /*5e40*/  PLOP3.LUT P3, PT, PT, PT, UP0, 0x80, 0x8 ;  /* 0x000000000008781c */ /* 0x000fea0003f6f008 */
[----:B------:R-:W1:Y:S01]  /*5e50*/  @UP0 LDCU.64 UR6, c[0x0][0x888] ;  /* 0x00011100ff0607ac */ /* 0x000e620008000a00 */
[----:B------:R-:W-:Y:S07]  /*5e60*/  @UP0 UIMAD UR4, UR36, UR44, URZ ;  /* 0x0000002c240402a4 */ /* 0x000fee000f8e02ff */
[----:B------:R-:W-:Y:S01]  /*5e70*/  @!P3 PRMT R171, R0, 0x7610, R171 ;  /* 0x0000761000abb816 */ /* 0x000fe200000000ab */
[----:B-1----:R-:W-:Y:S03]  /*5e80*/  @UP0 UIMAD.WIDE UR6, UR4, 0x4, UR6 ;  /* 0x00000004040608a5 */ /* 0x002fe6000f8e0206 */
[----:B------:R-:W1:Y:S03]  /*5e90*/  @!UP0 LDCU UR4, c[0x0][0x880] ;  /* 0x00011000ff0487ac */ /* 0x000e660008000800 */
[----:B------:R-:W-:Y:S01]  /*5ea0*/  IMAD.U32 R2, RZ, RZ, UR6 ;  /* 0x00000006ff027e24 */ /* 0x000fe2000f8e00ff */
[----:B------:R-:W-:Y:S05]  /*5eb0*/  MOV R3, UR7 ;  /* 0x0000000700037c02 */ /* 0x000fea0008000f00 */
[----:B-----5:R2:W5:Y:S02]  /*5ec0*/  @P3 LDG.E R81, desc[UR46][R2.64] ;  /* 0x0000002e02513981 */ /* 0x020564000c1e1900 */
[----:B-12---:R-:W-:Y:S02]  /*5ed0*/  @!P3 IMAD.U32 R81, RZ, RZ, UR4 ;  /* 0x00000004ff51be24 */ /* 0x006fe4000f8e00ff */
.L_x_105:
[----:B------:R-:W-:Y:S05]  /*5ee0*/  @!P4 BRA `(.L_x_106) ;  /* 0x000000000020c947 */ /* 0x000fea0003800000 */
[----:B------:R-:W-:Y:S04]  /*5ef0*/  ISETP.NE.U32.AND P3, PT, R164, RZ, PT ;  /* 0x000000ffa400720c */ /* 0x000fe80003f65070 */
[----:B------:R-:W-:Y:S11]  /*5f00*/  ISETP.NE.AND.EX P3, PT, R165, RZ, PT, P3 ;  /* 0x000000ffa500720c */ /* 0x000ff60003f65330 */
[----:B------:R-:W-:Y:S02]  /*5f10*/  @!UPT UIADD3 URZ, UPT, UPT, URZ, URZ, URZ ;  /* 0x000000fffffff290 */ /* 0x000fe4000fffe0ff */
[----:B------:R-:W1:Y:S01]  /*5f20*/  @P3 LDC.64 R2, c[0x0][0x8a8] ;  /* 0x00022a00ff023b82 */ /* 0x000e620000000a00 */
[----:B------:R-:W-:Y:S04]  /*5f30*/  @P3 IMAD R0, R166, UR36, RZ ;  /* 0x00000024a6003c24 */ /* 0x000fe8000f8e02ff */
[----:B-1----:R-:W-:Y:S05]  /*5f40*/  @P3 IMAD.WIDE R2, R0, 0x4, R2 ;  /* 0x0000000400023825 */ /* 0x002fea00078e0202 */
[----:B-----5:R1:W5:Y:S02]  /*5f50*/  @P3 LDG.E R78, desc[UR46][R2.64] ;  /* 0x0000002e024e3981 */ /* 0x020364000c1e1900 */
[----:B-1----:R-:W2:Y:S02]  /*5f60*/  @!P3 LDC R78, c[0x0][0x8a0] ;  /* 0x00022800ff4ebb82 */ /* 0x002ea40000000800 */
.L_x_106:
[----:B-----5:R-:W-:Y:S01]  /*5f70*/  FSETP.NEU.AND P4, PT, R81, RZ, PT ;  /* 0x000000ff5100720b */ /* 0x020fe20003f8d000 */
[----:B------:R-:W-:Y:S01]  /*5f80*/  BSSY B1, `(.L_x_107) ;  /* 0x0000047000017945 */ /* 0x000fe20003800000 */
[----:B------:R-:W-:Y:S01]  /*5f90*/  SEL R5, RZ, 0xffffffff, P2 ;  /* 0xffffffffff057807 */ /* 0x000fe20001000000 */
[----:B------:R-:W-:Y:S01]  /*5fa0*/  IMAD.MOV.U32 R208, RZ, RZ, 0x1 ;  /* 0x00000001ffd07424 */ /* 0x000fe200078e00ff */
[----:B------:R-:W-:Y:S01]  /*5fb0*/  LOP3.LUT P3, RZ, R171, 0xff, RZ, 0xc0, !PT ;  /* 0x000000ffabff7812 */ /* 0x000fe2000786c0ff */
[C---:B------:R-:W-:Y:S01]  /*5fc0*/  IMAD R80, R76.reuse, 0x80, R79 ;  /* 0x000000804c507824 */ /* 0x040fe200078e024f */
[----:B------:R-:W-:Y:S02]  /*5fd0*/  @P1 SEL R0, RZ, 0xffffffff, P4 ;  /* 0xffffffffff001807 */ /* 0x000fe40002000000 */
[----:B------:R-:W-:Y:S02]  /*5fe0*/  CS2R R162, SRZ ;  /* 0x0000000000a27805 */ /* 0x000fe4000001ff00 */
[----:B------:R-:W-:Y:S02]  /*5ff0*/  LEA R3, R181, UR49, 0x3 ;  /* 0x00000031b5037c11 */ /* 0x000fe4000f8e18ff */
[----:B------:R-:W-:Y:S02]  /*6000*/  CS2R R160, SRZ ;  /* 0x0000000000a07805 */ /* 0x000fe4000001ff00 */
[----:B------:R-:W-:Y:S02]  /*6010*/  @P0 SEL R0, R5, R0, !P3 ;  /* 0x0000000005000207 */ /* 0x000fe40005800000 */
[----:B------:R-:W-:Y:S02]  /*6020*/  CS2R R158, SRZ ;  /* 0x00000000009e7805 */ /* 0x000fe4000001ff00 */
[----:B------:R-:W-:Y:S02]  /*6030*/  LEA R207, R76, UR49, 0x3 ;  /* 0x000000314ccf7c11 */ /* 0x000fe4000f8e18ff */
[----:B------:R-:W-:Y:S02]  /*6040*/  CS2R R156, SRZ ;  /* 0x00000000009c7805 */ /* 0x000fe4000001ff00 */
[----:B------:R-:W-:Y:S02]  /*6050*/  @P1 LOP3.LUT R0, R0, 0x1, RZ, 0xc0, !PT ;  /* 0x0000000100001812 */ /* 0x000fe400078ec0ff */
[----:B------:R-:W-:Y:S02]  /*6060*/  CS2R R154, SRZ ;  /* 0x00000000009a7805 */ /* 0x000fe4000001ff00 */
[----:B------:R-:W-:Y:S02]  /*6070*/  SHF.L.U32 R2, R183, 0x1f, RZ ;  /* 0x0000001fb7027819 */ /* 0x000fe400000006ff */
[----:B------:R-:W-:Y:S02]  /*6080*/  CS2R R152, SRZ ;  /* 0x0000000000987805 */ /* 0x000fe4000001ff00 */
[----:B------:R-:W-:Y:S02]  /*6090*/  ISETP.NE.U32.OR P6, PT, R0, 0x1, !P1 ;  /* 0x000000010000780c */ /* 0x000fe40004fc5470 */
[----:B------:R-:W-:Y:S02]  /*60a0*/  CS2R R150, SRZ ;  /* 0x0000000000967805 */ /* 0x000fe4000001ff00 */
[----:B------:R-:W-:Y:S02]  /*60b0*/  PLOP3.LUT P2, PT, PT, PT, UP1, 0x80, 0x8 ;  /* 0x000000000008781c */ /* 0x000fe40003f4f018 */
[----:B------:R-:W-:Y:S02]  /*60c0*/  CS2R R148, SRZ ;  /* 0x0000000000947805 */ /* 0x000fe4000001ff00 */
[----:B------:R-:W-:Y:S02]  /*60d0*/  SEL R0, RZ, 0xffffffff, P4 ;  /* 0xffffffffff007807 */ /* 0x000fe40002000000 */
[----:B------:R-:W-:Y:S03]  /*60e0*/  P2R R184, PR, RZ, 0x40 ;  /* 0x00000040ffb87803 */ /* 0x000fe60000000000 */
[----:B------:R-:W-:Y:S04]  /*60f0*/  @P6 SHF.L.U32 R4, R180, 0x1f, RZ ;  /* 0x0000001fb4046819 */ /* 0x000fe800000006ff */
[----:B------:R-:W-:Y:S01]  /*6100*/  @P2 SEL R0, R5, R0, !P3 ;  /* 0x0000000005002207 */ /* 0x000fe20005800000 */
[----:B------:R-:W1:Y:S03]  /*6110*/  @P6 SYNCS.PHASECHK.TRANS64.TRYWAIT P1, [R3+URZ+0x180], R4 ;  /* 0x00018004030065a7 */ /* 0x000e6600080211ff */
[----:B------:R-:W-:Y:S04]  /*6120*/  LOP3.LUT R0, R0, 0x1, RZ, 0xc0, !PT ;  /* 0x0000000100007812 */ /* 0x000fe800078ec0ff */
[----:B------:R-:W-:Y:S04]  /*6130*/  ISETP.NE.U32.AND P5, PT, R0, 0x1, PT ;  /* 0x000000010000780c */ /* 0x000fe80003fa5070 */
[----:B------:R-:W-:Y:S01]  /*6140*/  P2R R209, PR, RZ, 0x20 ;  /* 0x00000020ffd17803 */ /* 0x000fe20000000000 */
[----:B------:R3:W4:Y:S01]  /*6150*/  SYNCS.PHASECHK.TRANS64.TRYWAIT P0, [R207+URZ+0x1d0], R2 ;  /* 0x0001d002cf0075a7 */ /* 0x00072200080011ff */
[----:B-1----:R-:W-:Y:S01]  /*6160*/  @P6 SEL R208, RZ, 0x1, !P1 ;  /* 0x00000001ffd06807 */ /* 0x002fe20004800000 */
[----:B---3--:R-:W-:Y:S06]  /*6170*/  @!P6 BRA `(.L_x_108) ;  /* 0x00000000009ce947 */ /* 0x008fec0003800000 */
[----:B------:R-:W-:Y:S01]  /*6180*/  @P5 IMAD R6, R181, 0x2000, R190 ;  /* 0x00002000b5065824 */ /* 0x000fe200078e02be */
[----:B------:R-:W-:Y:S01]  /*6190*/  ISETP.NE.AND P1, PT, R208, RZ, PT ;  /* 0x000000ffd000720c */ /* 0x000fe20003f25270 */
[----:B------:R-:W-:Y:S01]  /*61a0*/  BSSY B0, `(.L_x_109) ;  /* 0x0000010000007945 */ /* 0x000fe20003800000 */
[----:B------:R-:W-:Y:S01]  /*61b0*/  CS2R R150, SRZ ;  /* 0x0000000000967805 */ /* 0x000fe2000001ff00 */
[--C-:B------:R-:W-:Y:S01]  /*61c0*/  @P5 IMAD R7, R191, -0x10, R6.reuse ;  /* 0xfffffff0bf075824 */ /* 0x100fe200078e0206 */
[----:B------:R-:W-:Y:S01]  /*61d0*/  CS2R R148, SRZ ;  /* 0x0000000000947805 */ /* 0x000fe2000001ff00 */
[----:B------:R-:W-:Y:S01]  /*61e0*/  @P5 IMAD R5, R189, -0x10, R6 ;  /* 0xfffffff0bd055824 */ /* 0x000fe200078e0206 */
[----:B------:R-:W-:Y:S01]  /*61f0*/  CS2R R158, SRZ ;  /* 0x00000000009e7805 */ /* 0x000fe2000001ff00 */
[----:B------:R-:W-:Y:S01]  /*6200*/  @P5 IMAD R4, R188, 0x10, R7 ;  /* 0x00000010bc045824 */ /* 0x000fe200078e0207 */
[----:B------:R-:W-:Y:S02]  /*6210*/  CS2R R156, SRZ ;  /* 0x00000000009c7805 */ /* 0x000fe4000001ff00 */
[----:B------:R-:W-:Y:S02]  /*6220*/  CS2R R154, SRZ ;  /* 0x00000000009a7805 */ /* 0x000fe4000001ff00 */
[----:B------:R-:W-:Y:S02]  /*6230*/  CS2R R152, SRZ ;  /* 0x0000000000987805 */ /* 0x000fe4000001ff00 */
[----:B------:R-:W-:Y:S02]  /*6240*/  CS2R R162, SRZ ;  /* 0x0000000000a27805 */ /* 0x000fe4000001ff00 */
[----:B------:R-:W-:Y:S01]  /*6250*/  CS2R R160, SRZ ;  /* 0x0000000000a07805 */ /* 0x000fe2000001ff00 */
[----:B------:R-:W-:Y:S06]  /*6260*/  @P1 BRA `(.L_x_110) ;  /* 0x00000000000c1947 */ /* 0x000fec0003800000 */
[----:B------:R-:W-:Y:S04]  /*6270*/  SHF.L.U32 R0, R180, 0x1f, RZ ;  /* 0x0000001fb4007819 */ /* 0x000fe800000006ff */
[----:B------:R-:W1:Y:S02]  /*6280*/  SYNCS.PHASECHK.TRANS64.TRYWAIT P1, [R3+URZ+0x180], R0 ;  /* 0x00018000030075a7 */ /* 0x000e6400080211ff */
[----:B-1----:R-:W-:Y:S05]  /*6290*/  @!P1 BRA `(.L_x_111) ;  /* 0x0000003c00009947 */ /* 0x002fea0003800000 */
.L_x_110:
[----:B------:R-:W-:Y:S05]  /*62a0*/  BSYNC B0 ;  /* 0x0000000000007941 */ /* 0x000fea0003800000 */
.L_x_109:
[----:B------:R-:W-:Y:S01]  /*62b0*/  ISETP.NE.AND P1, PT, R209, RZ, PT ;  /* 0x000000ffd100720c */ /* 0x000fe20003f25270 */
[----:B-1----:R-:W-:Y:S02]  /*62c0*/  VIADD R3, R3, 0x190 ;  /* 0x0000019003037836 */ /* 0x002fe40000000000 */
[----:B------:R-:W-:Y:S02]  /*62d0*/  IMAD.U32 R0, RZ, RZ, UR37 ;  /* 0x00000025ff007e24 */ /* 0x000fe4000f8e00ff */
[----:B------:R-:W-:Y:S03]  /*62e0*/  VIADD R181, R181, 0x1 ;  /* 0x00000001b5b57836 */ /* 0x000fe60000000000 */
[----:B------:R-:W-:Y:S05]  /*62f0*/  PRMT R0, R0, 0x654, R3 ;  /* 0x0000065400007816 */ /* 0x000fea0000000003 */
[----:B------:R1:W3:Y:S04]  /*6300*/  @P1 LDS.128 R148, [R6] ;  /* 0x0000000006941984 */ /* 0x0002e80000000c00 */
[----:B------:R1:W1:Y:S04]  /*6310*/  @P1 LDS.128 R156, [R5+0x20] ;  /* 0x00002000059c1984 */ /* 0x0002680000000c00 */
[----:B------:R1:W1:Y:S04]  /*6320*/  @P1 LDS.128 R152, [R7+0x10] ;  /* 0x0000100007981984 */ /* 0x0002680000000c00 */
[----:B------:R1:W1:Y:S01]  /*6330*/  @P1 LDS.128 R160, [R4+0x10] ;  /* 0x0000100004a01984 */ /* 0x0002620000000c00 */
[C---:B------:R-:W-:Y:S01]  /*6340*/  ISETP.NE.AND P1, PT, R181.reuse, 0x2, PT ;  /* 0x00000002b500780c */ /* 0x040fe20003f25270 */
[----:B------:R-:W-:Y:S01]  /*6350*/  @!PT LDS RZ, [RZ] ;  /* 0x00000000fffff984 */ /* 0x000fe20000000800 */
[----:B------:R-:W-:Y:S01]  /*6360*/  @!PT LDS RZ, [RZ] ;  /* 0x00000000fffff984 */ /* 0x000fe20000000800 */
[----:B------:R-:W-:Y:S01]  /*6370*/  @!PT LDS RZ, [RZ] ;  /* 0x00000000fffff984 */ /* 0x000fe20000000800 */
[----:B------:R-:W-:Y:S01]  /*6380*/  @!PT LDS RZ, [RZ] ;  /* 0x00000000fffff984 */ /* 0x000fe20000000800 */
[----:B------:R5:W-:Y:S06]  /*6390*/  MEMBAR.ALL.CTA ;  /* 0x0000000000007992 */ /* 0x000bec0000008000 */
[----:B-----5:R-:W5:Y:S01]  /*63a0*/  FENCE.VIEW.ASYNC.S ;  /* 0x00000000000073c6 */ /* 0x020f620000000000 */
[----:B------:R-:W-:Y:S02]  /*63b0*/  SEL R3, RZ, 0x1, P1 ;  /* 0x00000001ff037807 */ /* 0x000fe40000800000 */
[----:B------:R-:W-:Y:S02]  /*63c0*/  SEL R181, R181, RZ, P1 ;  /* 0x000000ffb5b57207 */ /* 0x000fe40000800000 */
[----:B------:R-:W-:Y:S01]  /*63d0*/  LOP3.LUT R180, R180, R3, RZ, 0x3c, !PT ;  /* 0x00000003b4b47212 */ /* 0x000fe200078e3cff */
[----:B-----5:R1:W-:Y:S06]  /*63e0*/  SYNCS.ARRIVE.TRANS64.RED.A1T0 RZ, [R0+URZ], RZ ;  /* 0x000000ff00ff79a7 */ /* 0x0203ec00081004ff */
.L_x_108:
[----:B------:R-:W-:Y:S05]  /*63f0*/  BSYNC B1 ;  /* 0x0000000000017941 */ /* 0x000fea0003800000 */
.L_x_107:
[----:B-1----:R-:W-:Y:S04]  /*6400*/  SHF.R.U32.HI R0, RZ, 0x15, R80 ;  /* 0x00000015ff007819 */ /* 0x002fe80000011650 */
[----:B------:R-:W-:Y:S01]  /*6410*/  LOP3.LUT P1, RZ, R0, 0x3, R173, 0x48, !PT ;  /* 0x0000000300ff7812 */ /* 0x000fe200078248ad */
[----:B------:R-:W-:Y:S01]  /*6420*/  @!UPT UIADD3 URZ, UPT, UPT, URZ, URZ, URZ ;  /* 0x000000fffffff290 */ /* 0x000fe2000fffe0ff */
[----:B----4-:R-:W-:Y:S11]  /*6430*/  @P0 BRA `(.L_x_112) ;  /* 0x0000000000080947 */ /* 0x010ff60003800000 */
[----:B------:R-:W1:Y:S02]  /*6440*/  SYNCS.PHASECHK.TRANS64.TRYWAIT P0, [R207+URZ+0x1d0], R2 ;  /* 0x0001d002cf0075a7 */ /* 0x000e6400080011ff */
[----:B-1----:R-:W-:Y:S05]  /*6450*/  @!P0 BRA `(.L_x_113) ;  /* 0x0000003800a48947 */ /* 0x002fea0003800000 */
.L_x_112:
[----:B------:R-:W-:Y:S04]  /*6460*/  BSSY.RECONVERGENT B6, `(.L_x_114) ;  /* 0x0000012000067945 */ /* 0x000fe80003800200 */
[----:B------:R-:W-:Y:S05]  /*6470*/  @!P1 BRA `(.L_x_115) ;  /* 0x0000000000409947 */ /* 0x000fea0003800000 */
[----:B------:R-:W4:Y:S01]  /*6480*/  LDCU.64 UR8, c[0x4][0x70] ;  /* 0x01000e00ff0877ac */ /* 0x000f220008000a00 */
[----:B------:R-:W-:Y:S01]  /*6490*/  MOV R3, 0x0 ;  /* 0x0000000000037802 */ /* 0x000fe20000000f00 */
[----:B------:R-:W-:Y:S02]  /*64a0*/  HFMA2 R12, -RZ, RZ, 0, 5.9604644775390625e-08 ;  /* 0x00000001ff0c7431 */ /* 0x000fe400000001ff */
[----:B------:R-:W-:Y:S02]  /*64b0*/  IMAD.MOV.U32 R8, RZ, RZ, 0x192 ;  /* 0x00000192ff087424 */ /* 0x000fe400078e00ff */
[----:B------:R-:W-:Y:S01]  /*64c0*/  IMAD.MOV.U32 R13, RZ, RZ, RZ ;  /* 0x000000ffff0d7224 */ /* 0x000fe200078e00ff */
[----:B------:R-:W5:Y:S01]  /*64d0*/  LDCU.64 UR6, c[0x4][0x78] ;  /* 0x01000f00ff0677ac */ /* 0x000f620008000a00 */
[----:B-1----:R-:W1:Y:S01]  /*64e0*/  LDC.64 R2, c[0x4][R3] ;  /* 0x0100000003027b82 */ /* 0x002e620000000a00 */
[----:B------:R-:W2:Y:S01]  /*64f0*/  LDCU.64 UR4, c[0x4][0x10] ;  /* 0x01000200ff0477ac */ /* 0x000ea20008000a00 */
[----:B----4-:R-:W-:Y:S01]  /*6500*/  MOV R5, UR9 ;  /* 0x0000000900057c02 */ /* 0x010fe20008000f00 */
[----:B------:R-:W-:Y:S01]  /*6510*/  IMAD.U32 R4, RZ, RZ, UR8 ;  /* 0x00000008ff047e24 */ /* 0x000fe2000f8e00ff */
[----:B-----5:R-:W-:Y:S01]  /*6520*/  MOV R7, UR7 ;  /* 0x0000000700077c02 */ /* 0x020fe20008000f00 */
[----:B------:R-:W-:Y:S01]  /*6530*/  IMAD.U32 R6, RZ, RZ, UR6 ;  /* 0x00000006ff067e24 */ /* 0x000fe2000f8e00ff */
[----:B--2---:R-:W-:Y:S01]  /*6540*/  MOV R11, UR5 ;  /* 0x00000005000b7c02 */ /* 0x004fe20008000f00 */
[----:B------:R-:W-:Y:S02]  /*6550*/  IMAD.U32 R10, RZ, RZ, UR4 ;  /* 0x00000004ff0a7e24 */ /* 0x000fe4000f8e00ff */
[----:B------:R-:W-:Y:S07]  /*6560*/  LEPC R20, `(.L_x_115) ;  /* 0x000000001014794e */ /* 0x000fee0000000000 */
[----:B-1-3--:R-:W-:Y:S05]  /*6570*/  CALL.ABS.NOINC R2 ;  /* 0x0000000002007343 */ /* 0x00afea0003c00000 */
.L_x_115:
[----:B------:R-:W-:Y:S05]  /*6580*/  BSYNC.RECONVERGENT B6 ;  /* 0x0000000000067941 */ /* 0x000fea0003800200 */
.L_x_114:
[-C--:B---3--:R-:W-:Y:S01]  /*6590*/  F2FP.F16.E5M2.UNPACK_B R83, R148.reuse ;  /* 0x00000094ff53723e */ /* 0x088fe200020004ff */
[----:B------:R-:W-:Y:S05]  /*65a0*/  WARPSYNC.ALL ;  /* 0x0000000000007948 */ /* 0x000fea0003800000 */
[----:B------:R-:W-:Y:S01]  /*65b0*/  R2UR UR4, R80 ;  /* 0x00000000500472ca */ /* 0x000fe200000e0000 */
[--C-:B------:R-:W-:Y:S01]  /*65c0*/  HADD2.F32 R82, -RZ, R83.reuse.H0_H0 ;  /* 0x20000053ff527230 */ /* 0x100fe20000004100 */
[----:B------:R-:W-:Y:S01]  /*65d0*/  F2FP.F16.E5M2.UNPACK_B R85, R148.H1 ;  /* 0x00000094ff55723e */ /* 0x000fe200030004ff */
[----:B------:R-:W-:Y:S01]  /*65e0*/  HADD2.F32 R83, -RZ, R83.H1_H1 ;  /* 0x30000053ff537230 */ /* 0x000fe20000004100 */
[-C--:B------:R-:W-:Y:S01]  /*65f0*/  F2FP.F16.E5M2.UNPACK_B R87, R149.reuse ;  /* 0x00000095ff57723e */ /* 0x080fe200020004ff */
[----:B------:R-:W-:Y:S01]  /*6600*/  BSSY.RECONVERGENT B0, `(.L_x_116) ;  /* 0x000011d000007945 */ /* 0x000fe20003800200 */
[----:B------:R-:W-:Y:S01]  /*6610*/  F2FP.F16.E5M2.UNPACK_B R89, R149.H1 ;  /* 0x00000095ff59723e */ /* 0x000fe200030004ff */
[----:B------:R-:W-:Y:S01]  /*6620*/  HADD2.F32 R84, -RZ, R85.H0_H0 ;  /* 0x20000055ff547230 */ /* 0x000fe20000004100 */
[-C--:B------:R-:W-:Y:S01]  /*6630*/  F2FP.F16.E5M2.UNPACK_B R91, R150.reuse ;  /* 0x00000096ff5b723e */ /* 0x080fe200020004ff */
[----:B------:R-:W-:Y:S01]  /*6640*/  HADD2.F32 R88, -RZ, R87.H1_H1 ;  /* 0x30000057ff587230 */ /* 0x000fe20000004100 */
[----:B------:R-:W-:Y:S01]  /*6650*/  F2FP.F16.E5M2.UNPACK_B R93, R150.H1 ;  /* 0x00000096ff5d723e */ /* 0x000fe200030004ff */
[----:B------:R-:W-:Y:S01]  /*6660*/  HADD2.F32 R86, -RZ, R85.H1_H1 ;  /* 0x30000055ff567230 */ /* 0x000fe20000004100 */
[-C--:B------:R-:W-:Y:S01]  /*6670*/  F2FP.F16.E5M2.UNPACK_B R95, R151.reuse ;  /* 0x00000097ff5f723e */ /* 0x080fe200020004ff */
[----:B------:R-:W2:Y:S01]  /*6680*/  LDTM.x64 R4, tmem[UR4] ;  /* 0x00000004000479ee */ /* 0x000ea20008340000 */
[----:B------:R-:W-:Y:S01]  /*6690*/  F2FP.F16.E5M2.UNPACK_B R97, R151.H1 ;  /* 0x00000097ff61723e */ /* 0x000fe200030004ff */
[----:B------:R-:W-:Y:S01]  /*66a0*/  HADD2.F32 R85, -RZ, R87.H0_H0 ;  /* 0x20000057ff557230 */ /* 0x000fe20000004100 */
[-C--:B------:R-:W-:Y:S01]  /*66b0*/  F2FP.F16.E5M2.UNPACK_B R99, R152.reuse ;  /* 0x00000098ff63723e */ /* 0x080fe200020004ff */
[----:B------:R-:W-:Y:S01]  /*66c0*/  HADD2.F32 R87, -RZ, R89.H0_H0 ;  /* 0x20000059ff577230 */ /* 0x000fe20000004100 */
[----:B------:R-:W-:Y:S01]  /*66d0*/  F2FP.F16.E5M2.UNPACK_B R101, R152.H1 ;  /* 0x00000098ff65723e */ /* 0x000fe200030004ff */
[----:B------:R-:W-:Y:S01]  /*66e0*/  HADD2.F32 R92, -RZ, R91.H1_H1 ;  /* 0x3000005bff5c7230 */ /* 0x000fe20000004100 */
[----:B------:R-:W-:Y:S01]  /*66f0*/  ISETP.NE.AND P6, PT, R184, RZ, PT ;  /* 0x000000ffb800720c */ /* 0x000fe20003fc5270 */
[----:B------:R-:W-:Y:S01]  /*6700*/  HADD2.F32 R96, -RZ, R95.H1_H1 ;  /* 0x3000005fff607230 */ /* 0x000fe20000004100 */
[----:B------:R-:W-:Y:S01]  /*6710*/  SHF.L.U32 R211, R176, 0x4, RZ ;  /* 0x00000004b0d37819 */ /* 0x000fe200000006ff */
[----:B------:R-:W-:Y:S01]  /*6720*/  HADD2.F32 R100, -RZ, R99.H1_H1 ;  /* 0x30000063ff647230 */ /* 0x000fe20000004100 */
[----:B------:R-:W-:Y:S01]  /*6730*/  SHF.L.U32 R219, R175, 0x4, RZ ;  /* 0x00000004afdb7819 */ /* 0x000fe200000006ff */
[----:B------:R-:W-:Y:S01]  /*6740*/  HADD2.F32 R90, -RZ, R89.H1_H1 ;  /* 0x30000059ff5a7230 */ /* 0x000fe20000004100 */
[C---:B------:R-:W-:Y:S01]  /*6750*/  IADD3 R204, PT, PT, R190.reuse, R211, RZ ;  /* 0x000000d3becc7210 */ /* 0x040fe20007ffe0ff */
[----:B------:R-:W-:Y:S01]  /*6760*/  HADD2.F32 R89, -RZ, R91.H0_H0 ;  /* 0x2000005bff597230 */ /* 0x000fe20000004100 */
[----:B------:R-:W-:Y:S01]  /*6770*/  IADD3 R206, PT, PT, R190, R219, RZ ;  /* 0x000000dbbece7210 */ /* 0x000fe20007ffe0ff */
[--C-:B------:R-:W-:Y:S01]  /*6780*/  HADD2.F32 R91, -RZ, R93.reuse.H0_H0 ;  /* 0x2000005dff5b7230 */ /* 0x100fe20000004100 */
[----:B------:R-:W-:Y:S01]  /*6790*/  SHF.L.U32 R217, R188, 0x4, RZ ;  /* 0x00000004bcd97819 */ /* 0x000fe200000006ff */
[----:B------:R-:W-:Y:S01]  /*67a0*/  HADD2.F32 R94, -RZ, R93.H1_H1 ;  /* 0x3000005dff5e7230 */ /* 0x000fe20000004100 */
[-C--:B------:R-:W-:Y:S01]  /*67b0*/  F2FP.F16.E5M2.UNPACK_B R103, R153.reuse ;  /* 0x00000099ff67723e */ /* 0x080fe200020004ff */
[----:B------:R-:W-:Y:S01]  /*67c0*/  HADD2.F32 R93, -RZ, R95.H0_H0 ;  /* 0x2000005fff5d7230 */ /* 0x000fe20000004100 */
[----:B------:R-:W-:Y:S01]  /*67d0*/  IADD3 R205, PT, PT, R217, R204, RZ ;  /* 0x000000ccd9cd7210 */ /* 0x000fe20007ffe0ff */
[----:B------:R-:W-:Y:S01]  /*67e0*/  HADD2.F32 R95, -RZ, R97.H0_H0 ;  /* 0x20000061ff5f7230 */ /* 0x000fe20000004100 */
[----:B------:R-:W-:Y:S01]  /*67f0*/  F2FP.F16.E5M2.UNPACK_B R105, R153.H1 ;  /* 0x00000099ff69723e */ /* 0x000fe200030004ff */
[C---:B--2---:R-:W-:Y:S01]  /*6800*/  FMUL R0, R78.reuse, R4 ;  /* 0x000000044e007220 */ /* 0x044fe20000400000 */
[C---:B-1----:R-:W-:Y:S01]  /*6810*/  FMUL R2, R78.reuse, R5 ;  /* 0x000000054e027220 */ /* 0x042fe20000400000 */
[C---:B------:R-:W-:Y:S01]  /*6820*/  FMUL R4, R78.reuse, R8 ;  /* 0x000000084e047220 */ /* 0x040fe20000400000 */
[C---:B------:R-:W-:Y:S01]  /*6830*/  FMUL R5, R78.reuse, R9 ;  /* 0x000000094e057220 */ /* 0x040fe20000400000 */
[C---:B------:R-:W-:Y:S01]  /*6840*/  FFMA R0, R81.reuse, R82, R0 ;  /* 0x0000005251007223 */ /* 0x040fe20000000000 */
[C---:B------:R-:W-:Y:S01]  /*6850*/  FFMA R2, R81.reuse, R83, R2 ;  /* 0x0000005351027223 */ /* 0x040fe20000000002 */
[C---:B------:R-:W-:Y:S01]  /*6860*/  FMUL R8, R78.reuse, R12 ;  /* 0x0000000c4e087220 */ /* 0x040fe20000400000 */
[C---:B------:R-:W-:Y:S01]  /*6870*/  FMUL R9, R78.reuse, R13 ;  /* 0x0000000d4e097220 */ /* 0x040fe20000400000 */
[C---:B------:R-:W-:Y:S01]  /*6880*/  FMUL R12, R78.reuse, R16 ;  /* 0x000000104e0c7220 */ /* 0x040fe20000400000 */
[C---:B------:R-:W-:Y:S01]  /*6890*/  FMUL R13, R78.reuse, R17 ;  /* 0x000000114e0d7220 */ /* 0x040fe20000400000 */
[C---:B------:R-:W-:Y:S01]  /*68a0*/  FMUL R16, R78.reuse, R20 ;  /* 0x000000144e107220 */ /* 0x040fe20000400000 */
[C---:B------:R-:W-:Y:S01]  /*68b0*/  FMUL R17, R78.reuse, R21 ;  /* 0x000000154e117220 */ /* 0x040fe20000400000 */
[----:B------:R-:W-:Y:S02]  /*68c0*/  HADD2.F32 R104, -RZ, R103.H1_H1 ;  /* 0x30000067ff687230 */ /* 0x000fe40000004100 */
[C---:B------:R-:W-:Y:S01]  /*68d0*/  FMUL R20, R78.reuse, R24 ;  /* 0x000000184e147220 */ /* 0x040fe20000400000 */
[C---:B------:R-:W-:Y:S01]  /*68e0*/  FMUL R21, R78.reuse, R25 ;  /* 0x000000194e157220 */ /* 0x040fe20000400000 */
[C---:B------:R-:W-:Y:S01]  /*68f0*/  FMUL R24, R78.reuse, R28 ;  /* 0x0000001c4e187220 */ /* 0x040fe20000400000 */
[C---:B------:R-:W-:Y:S01]  /*6900*/  FMUL R25, R78.reuse, R29 ;  /* 0x0000001d4e197220 */ /* 0x040fe20000400000 */
[C---:B------:R-:W-:Y:S01]  /*6910*/  FMUL R28, R78.reuse, R32 ;  /* 0x000000204e1c7220 */ /* 0x040fe20000400000 */
[C---:B------:R-:W-:Y:S01]  /*6920*/  FMUL R29, R78.reuse, R33 ;  /* 0x000000214e1d7220 */ /* 0x040fe20000400000 */
[C---:B------:R-:W-:Y:S01]  /*6930*/  FMUL R32, R78.reuse, R36 ;  /* 0x000000244e207220 */ /* 0x040fe20000400000 */
[----:B------:R-:W-:Y:S01]  /*6940*/  F2FP.F16.E5M2.UNPACK_B R107, R154 ;  /* 0x0000009aff6b723e */ /* 0x000fe200020004ff */
[C---:B------:R-:W-:Y:S01]  /*6950*/  FMUL R33, R78.reuse, R37 ;  /* 0x000000254e217220 */ /* 0x040fe20000400000 */
[C---:B------:R-:W-:Y:S01]  /*6960*/  FMUL R36, R78.reuse, R40 ;  /* 0x000000284e247220 */ /* 0x040fe20000400000 */
[----:B------:R-:W-:Y:S01]  /*6970*/  F2FP.F16.E5M2.UNPACK_B R109, R154.H1 ;  /* 0x0000009aff6d723e */ /* 0x000fe200030004ff */
[C---:B------:R-:W-:Y:S01]  /*6980*/  FMUL R37, R78.reuse, R41 ;  /* 0x000000294e257220 */ /* 0x040fe20000400000 */
[----:B------:R-:W-:Y:S02]  /*6990*/  HADD2.F32 R108, -RZ, R107.H1_H1 ;  /* 0x3000006bff6c7230 */ /* 0x000fe40000004100 */
        /* <DEDUP_REMOVED lines=26> */
[C---:B------:R-:W-:Y:S01]  /*6b40*/  FFMA R3, R81.reuse, R84, R3 ;  /* 0x0000005451037223 */ /* 0x040fe20000000003 */
[C---:B------:R-:W-:Y:S01]  /*6b50*/  FFMA R7, R81.reuse, R86, R7 ;  /* 0x0000005651077223 */ /* 0x040fe20000000007 */
[----:B------:R-:W-:Y:S01]  /*6b60*/  F2FP.F16.E5M2.UNPACK_B R127, R159 ;  /* 0x0000009fff7f723e */ /* 0x000fe200020004ff */
[C---:B------:R-:W-:Y:S01]  /*6b70*/  FFMA R4, R81.reuse, R85, R4 ;  /* 0x0000005551047223 */ /* 0x040fe20000000004 */
[C---:B------:R-:W-:Y:S01]  /*6b80*/  FFMA R5, R81.reuse, R88, R5 ;  /* 0x0000005851057223 */ /* 0x040fe20000000005 */
[----:B------:R-:W-:Y:S01]  /*6b90*/  F2FP.F16.E5M2.UNPACK_B R129, R159.H1 ;  /* 0x0000009fff81723e */ /* 0x000fe200030004ff */
[----:B------:R-:W-:Y:S01]  /*6ba0*/  FFMA R6, R81, R87, R6 ;  /* 0x0000005751067223 */ /* 0x000fe20000000006 */
[----:B------:R-:W-:Y:S01]  /*6bb0*/  F2FP.SATFINITE.E5M2.F32.PACK_AB_MERGE_C R185, R7, R3, RZ ;  /* 0x0000000307b9723e */ /* 0x000fe200048060ff */
[----:B------:R-:W-:Y:S02]  /*6bc0*/  HADD2.F32 R124, -RZ, R123.H1_H1 ;  /* 0x3000007bff7c7230 */ /* 0x000fe40000004100 */
[----:B------:R-:W-:Y:S01]  /*6bd0*/  FMUL R11, R78, R11 ;  /* 0x0000000b4e0b7220 */ /* 0x000fe20000400000 */
[----:B------:R-:W-:Y:S01]  /*6be0*/  HADD2.F32 R128, -RZ, R127.H1_H1 ;  /* 0x3000007fff807230 */ /* 0x000fe20000004100 */
[----:B------:R-:W-:Y:S01]  /*6bf0*/  F2FP.SATFINITE.E5M2.F32.PACK_AB_MERGE_C R184, R2, R0, R185 ;  /* 0x0000000002b8723e */ /* 0x000fe200048060b9 */
[C---:B------:R-:W-:Y:S01]  /*6c00*/  FMUL R10, R78.reuse, R14 ;  /* 0x0000000e4e0a7220 */ /* 0x040fe20000400000 */
[C---:B------:R-:W-:Y:S01]  /*6c10*/  FFMA R11, R81.reuse, R90, R11 ;  /* 0x0000005a510b7223 */ /* 0x040fe2000000000b */
[C---:B------:R-:W-:Y:S01]  /*6c20*/  FFMA R8, R81.reuse, R89, R8 ;  /* 0x0000005951087223 */ /* 0x040fe20000000008 */
[----:B------:R-:W-:Y:S01]  /*6c30*/  FFMA R9, R81, R92, R9 ;  /* 0x0000005c51097223 */ /* 0x000fe20000000009 */
[----:B------:R-:W-:Y:S01]  /*6c40*/  F2FP.F16.E5M2.UNPACK_B R131, R160 ;  /* 0x000000a0ff83723e */ /* 0x000fe200020004ff */
[----:B------:R-:W-:Y:S01]  /*6c50*/  HADD2.F32 R98, -RZ, R97.H1_H1 ;  /* 0x30000061ff627230 */ /* 0x000fe20000004100 */
[----:B------:R-:W-:Y:S01]  /*6c60*/  F2FP.SATFINITE.E5M2.F32.PACK_AB_MERGE_C R186, R11, R6, RZ ;  /* 0x000000060bba723e */ /* 0x000fe200048060ff */
[----:B------:R-:W-:Y:S01]  /*6c70*/  FFMA R10, R81, R91, R10 ;  /* 0x0000005b510a7223 */ /* 0x000fe2000000000a */
[----:B------:R-:W-:Y:S02]  /*6c80*/  HADD2.F32 R97, -RZ, R99.H0_H0 ;  /* 0x20000063ff617230 */ /* 0x000fe40000004100 */
[C---:B------:R-:W-:Y:S01]  /*6c90*/  FMUL R15, R78.reuse, R15 ;  /* 0x0000000f4e0f7220 */ /* 0x040fe20000400000 */
[----:B------:R-:W-:Y:S01]  /*6ca0*/  F2FP.SATFINITE.E5M2.F32.PACK_AB_MERGE_C R185, R5, R4, R186 ;  /* 0x0000000405b9723e */ /* 0x000fe200048060ba */
[----:B------:R-:W-:Y:S02]  /*6cb0*/  HADD2.F32 R132, -RZ, R131.H1_H1 ;  /* 0x30000083ff847230 */ /* 0x000fe40000004100 */
[C---:B------:R-:W-:Y:S01]  /*6cc0*/  FMUL R14, R78.reuse, R18 ;  /* 0x000000124e0e7220 */ /* 0x040fe20000400000 */
[C---:B------:R-:W-:Y:S01]  /*6cd0*/  FFMA R15, R81.reuse, R94, R15 ;  /* 0x0000005e510f7223 */ /* 0x040fe2000000000f */
[C---:B------:R-:W-:Y:S01]  /*6ce0*/  FFMA R12, R81.reuse, R93, R12 ;  /* 0x0000005d510c7223 */ /* 0x040fe2000000000c */
[----:B------:R-:W-:Y:S01]  /*6cf0*/  FFMA R13, R81, R96, R13 ;  /* 0x00000060510d7223 */ /* 0x000fe2000000000d */
[----:B------:R-:W-:Y:S01]  /*6d00*/  F2FP.F16.E5M2.UNPACK_B R133, R160.H1 ;  /* 0x000000a0ff85723e */ /* 0x000fe200030004ff */
[--C-:B------:R-:W-:Y:S01]  /*6d10*/  HADD2.F32 R99, -RZ, R101.reuse.H0_H0 ;  /* 0x20000065ff637230 */ /* 0x100fe20000004100 */
[----:B------:R-:W-:Y:S01]  /*6d20*/  F2FP.SATFINITE.E5M2.F32.PACK_AB_MERGE_C R186, R15, R10, RZ ;  /* 0x0000000a0fba723e */ /* 0x000fe200048060ff */
[----:B------:R-:W-:Y:S01]  /*6d30*/  FFMA R14, R81, R95, R14 ;  /* 0x0000005f510e7223 */ /* 0x000fe2000000000e */
[C---:B------:R-:W-:Y:S01]  /*6d40*/  FMUL R19, R78.reuse, R19 ;  /* 0x000000134e137220 */ /* 0x040fe20000400000 */
[----:B------:R-:W-:Y:S01]  /*6d50*/  HADD2.F32 R102, -RZ, R101.H1_H1 ;  /* 0x30000065ff667230 */ /* 0x000fe20000004100 */
[----:B------:R-:W-:Y:S01]  /*6d60*/  F2FP.SATFINITE.E5M2.F32.PACK_AB_MERGE_C R186, R9, R8, R186 ;  /* 0x0000000809ba723e */ /* 0x000fe200048060ba */
[----:B------:R-:W-:Y:S02]  /*6d70*/  HADD2.F32 R101, -RZ, R103.H0_H0 ;  /* 0x20000067ff657230 */ /* 0x000fe40000004100 */
[C---:B------:R-:W-:Y:S01]  /*6d80*/  FFMA R19, R81.reuse, R98, R19 ;  /* 0x0000006251137223 */ /* 0x040fe20000000013 */
[C---:B------:R-:W-:Y:S01]  /*6d90*/  FFMA R16, R81.reuse, R97, R16 ;  /* 0x0000006151107223 */ /* 0x040fe20000000010 */
[----:B------:R-:W-:Y:S01]  /*6da0*/  FFMA R17, R81, R100, R17 ;  /* 0x0000006451117223 */ /* 0x000fe20000000011 */
[C---:B------:R-:W-:Y:S01]  /*6db0*/  FMUL R18, R78.reuse, R22 ;  /* 0x000000164e127220 */ /* 0x040fe20000400000 */
[----:B------:R-:W-:Y:S01]  /*6dc0*/  F2FP.F16.E5M2.UNPACK_B R135, R161 ;  /* 0x000000a1ff87723e */ /* 0x000fe200020004ff */
        /* <DEDUP_REMOVED lines=10> */
[----:B------:R1:W-:Y:S01]  /*6e70*/  STS.128 [R172+UR49+0x4400], R184 ;  /* 0x004400b8ac007988 */ /* 0x0003e20008000c31 */
[----:B------:R-:W-:Y:S01]  /*6e80*/  HADD2.F32 R136, -RZ, R135.H1_H1 ;  /* 0x30000087ff887230 */ /* 0x000fe20000004100 */
[----:B------:R-:W-:Y:S01]  /*6e90*/  F2FP.SATFINITE.E5M2.F32.PACK_AB_MERGE_C R196, R23, R18, RZ ;  /* 0x0000001217c4723e */ /* 0x000fe200048060ff */
[C---:B------:R-:W-:Y:S01]  /*6ea0*/  FMUL R22, R78.reuse, R26 ;  /* 0x0000001a4e167220 */ /* 0x040fe20000400000 */
[C---:B------:R-:W-:Y:S01]  /*6eb0*/  FMUL R27, R78.reuse, R27 ;  /* 0x0000001b4e1b7220 */ /* 0x040fe20000400000 */
[--C-:B------:R-:W-:Y:S01]  /*6ec0*/  HADD2.F32 R107, -RZ, R109.reuse.H0_H0 ;  /* 0x2000006dff6b7230 */ /* 0x100fe20000004100 */
[----:B------:R-:W-:Y:S01]  /*6ed0*/  F2FP.SATFINITE.E5M2.F32.PACK_AB_MERGE_C R196, R17, R16, R196 ;  /* 0x0000001011c4723e */ /* 0x000fe200048060c4 */
[C---:B------:R-:W-:Y:S01]  /*6ee0*/  FFMA R22, R81.reuse, R103, R22 ;  /* 0x0000006751167223 */ /* 0x040fe20000000016 */
[C---:B------:R-:W-:Y:S01]  /*6ef0*/  FFMA R27, R81.reuse, R106, R27 ;  /* 0x0000006a511b7223 */ /* 0x040fe2000000001b */
[C---:B------:R-:W-:Y:S01]  /*6f00*/  FFMA R24, R81.reuse, R105, R24 ;  /* 0x0000006951187223 */ /* 0x040fe20000000018 */
[----:B------:R-:W-:Y:S01]  /*6f10*/  F2FP.F16.E5M2.UNPACK_B R137, R161.H1 ;  /* 0x000000a1ff89723e */ /* 0x000fe200030004ff */
[----:B------:R-:W-:Y:S02]  /*6f20*/  HADD2.F32 R110, -RZ, R109.H1_H1 ;  /* 0x3000006dff6e7230 */ /* 0x000fe40000004100 */
[----:B------:R-:W-:Y:S01]  /*6f30*/  FFMA R25, R81, R108, R25 ;  /* 0x0000006c51197223 */ /* 0x000fe20000000019 */
[----:B------:R-:W-:Y:S01]  /*6f40*/  F2FP.SATFINITE.E5M2.F32.PACK_AB_MERGE_C R197, R27, R22, RZ ;  /* 0x000000161bc5723e */ /* 0x000fe200048060ff */
[----:B------:R-:W-:Y:S02]  /*6f50*/  HADD2.F32 R109, -RZ, R111.H0_H0 ;  /* 0x2000006fff6d7230 */ /* 0x000fe40000004100 */
[C---:B------:R-:W-:Y:S01]  /*6f60*/  FMUL R26, R78.reuse, R30 ;  /* 0x0000001e4e1a7220 */ /* 0x040fe20000400000 */
[C---:B------:R-:W-:Y:S01]  /*6f70*/  FMUL R31, R78.reuse, R31 ;  /* 0x0000001f4e1f7220 */ /* 0x040fe20000400000 */
[--C-:B------:R-:W-:Y:S01]  /*6f80*/  HADD2.F32 R111, -RZ, R113.reuse.H0_H0 ;  /* 0x20000071ff6f7230 */ /* 0x100fe20000004100 */
[----:B------:R-:W-:Y:S01]  /*6f90*/  F2FP.SATFINITE.E5M2.F32.PACK_AB_MERGE_C R197, R21, R20, R197 ;  /* 0x0000001415c5723e */ /* 0x000fe200048060c5 */
[C---:B------:R-:W-:Y:S01]  /*6fa0*/  FFMA R26, R81.reuse, R107, R26 ;  /* 0x0000006b511a7223 */ /* 0x040fe2000000001a */
[C---:B------:R-:W-:Y:S01]  /*6fb0*/  FFMA R31, R81.reuse, R110, R31 ;  /* 0x0000006e511f7223 */ /* 0x040fe2000000001f */
[C---:B------:R-:W-:Y:S01]  /*6fc0*/  FFMA R28, R81.reuse, R109, R28 ;  /* 0x0000006d511c7223 */ /* 0x040fe2000000001c */
[----:B------:R-:W-:Y:S01]  /*6fd0*/  F2FP.F16.E5M2.UNPACK_B R139, R162 ;  /* 0x000000a2ff8b723e */ /* 0x000fe200020004ff */
[----:B------:R-:W-:Y:S02]  /*6fe0*/  HADD2.F32 R114, -RZ, R113.H1_H1 ;  /* 0x30000071ff727230 */ /* 0x000fe40000004100 */
[----:B------:R-:W-:Y:S01]  /*6ff0*/  FFMA R29, R81, R112, R29 ;  /* 0x00000070511d7223 */ /* 0x000fe2000000001d */
[----:B------:R-:W-:Y:S01]  /*7000*/  F2FP.SATFINITE.E5M2.F32.PACK_AB_MERGE_C R198, R31, R26, RZ ;  /* 0x0000001a1fc6723e */ /* 0x000fe200048060ff */
[----:B------:R-:W-:Y:S02]  /*7010*/  HADD2.F32 R113, -RZ, R115.H0_H0 ;  /* 0x20000073ff717230 */ /* 0x000fe40000004100 */
[C---:B------:R-:W-:Y:S01]  /*7020*/  FMUL R30, R78.reuse, R34 ;  /* 0x000000224e1e7220 */ /* 0x040fe20000400000 */
[----:B------:R-:W-:Y:S01]  /*7030*/  HADD2.F32 R140, -RZ, R139.H1_H1 ;  /* 0x3000008bff8c7230 */ /* 0x000fe20000004100 */
[----:B------:R-:W-:Y:S01]  /*7040*/  F2FP.SATFINITE.E5M2.F32.PACK_AB_MERGE_C R198, R25, R24, R198 ;  /* 0x0000001819c6723e */ /* 0x000fe200048060c6 */
[C---:B------:R-:W-:Y:S01]  /*7050*/  FMUL R35, R78.reuse, R35 ;  /* 0x000000234e237220 */ /* 0x040fe20000400000 */
[--C-:B------:R-:W-:Y:S02]  /*7060*/  HADD2.F32 R115, -RZ, R117.reuse.H0_H0 ;  /* 0x20000075ff737230 */ /* 0x100fe40000004100 */
[C---:B------:R-:W-:Y:S01]  /*7070*/  FFMA R30, R81.reuse, R111, R30 ;  /* 0x0000006f511e7223 */ /* 0x040fe2000000001e */
[----:B------:R-:W-:Y:S02]  /*7080*/  HADD2.F32 R118, -RZ, R117.H1_H1 ;  /* 0x30000075ff767230 */ /* 0x000fe40000004100 */
[C---:B------:R-:W-:Y:S01]  /*7090*/  FFMA R35, R81.reuse, R114, R35 ;  /* 0x0000007251237223 */ /* 0x040fe20000000023 */
[C---:B------:R-:W-:Y:S01]  /*70a0*/  FFMA R32, R81.reuse, R113, R32 ;  /* 0x0000007151207223 */ /* 0x040fe20000000020 */
[----:B------:R-:W-:Y:S01]  /*70b0*/  F2FP.F16.E5M2.UNPACK_B R141, R162.H1 ;  /* 0x000000a2ff8d723e */ /* 0x000fe200030004ff */
[----:B------:R-:W-:Y:S01]  /*70c0*/  FFMA R33, R81, R116, R33 ;  /* 0x0000007451217223 */ /* 0x000fe20000000021 */
[----:B------:R-:W-:Y:S01]  /*70d0*/  HADD2.F32 R117, -RZ, R119.H0_H0 ;  /* 0x20000077ff757230 */ /* 0x000fe20000004100 */
        /* <DEDUP_REMOVED lines=9> */
[----:B------:R1:W-:Y:S01]  /*7170*/  STS.128 [R204+0x4010], R196 ;  /* 0x004010c4cc007388 */ /* 0x0003e20000000c00 */
[----:B------:R-:W-:Y:S01]  /*7180*/  FFMA R37, R81, R120, R37 ;  /* 0x0000007851257223 */ /* 0x000fe20000000025 */
[----:B------:R-:W-:Y:S01]  /*7190*/  F2FP.SATFINITE.E5M2.F32.PACK_AB_MERGE_C R200, R39, R34, RZ ;  /* 0x0000002227c8723e */ /* 0x000fe200048060ff */
[----:B------:R-:W-:Y:S02]  /*71a0*/  HADD2.F32 R122, -RZ, R121.H1_H1 ;  /* 0x30000079ff7a7230 */ /* 0x000fe40000004100 */
[C---:B------:R-:W-:Y:S01]  /*71b0*/  FMUL R38, R78.reuse, R42 ;  /* 0x0000002a4e267220 */ /* 0x040fe20000400000 */
[----:B------:R-:W-:Y:S01]  /*71c0*/  HADD2.F32 R121, -RZ, R123.H0_H0 ;  /* 0x2000007bff797230 */ /* 0x000fe20000004100 */
[----:B------:R-:W-:Y:S01]  /*71d0*/  F2FP.SATFINITE.E5M2.F32.PACK_AB_MERGE_C R200, R33, R32, R200 ;  /* 0x0000002021c8723e */ /* 0x000fe200048060c8 */
[----:B------:R-:W-:Y:S02]  /*71e0*/  HADD2.F32 R144, -RZ, R143.H1_H1 ;  /* 0x3000008fff907230 */ /* 0x000fe40000004100 */
[C---:B------:R-:W-:Y:S01]  /*71f0*/  FFMA R38, R81.reuse, R119, R38 ;  /* 0x0000007751267223 */ /* 0x040fe20000000026 */
[C---:B------:R-:W-:Y:S01]  /*7200*/  FMUL R43, R78.reuse, R43 ;  /* 0x0000002b4e2b7220 */ /* 0x040fe20000400000 */
[--C-:B------:R-:W-:Y:S02]  /*7210*/  HADD2.F32 R123, -RZ, R125.reuse.H0_H0 ;  /* 0x2000007dff7b7230 */ /* 0x100fe40000004100 */
[C---:B------:R-:W-:Y:S01]  /*7220*/  FMUL R42, R78.reuse, R46 ;  /* 0x0000002e4e2a7220 */ /* 0x040fe20000400000 */
[----:B------:R-:W-:Y:S02]  /*7230*/  HADD2.F32 R126, -RZ, R125.H1_H1 ;  /* 0x3000007dff7e7230 */ /* 0x000fe40000004100 */
[C---:B------:R-:W-:Y:S01]  /*7240*/  FFMA R43, R81.reuse, R122, R43 ;  /* 0x0000007a512b7223 */ /* 0x040fe2000000002b */
[----:B------:R-:W-:Y:S01]  /*7250*/  F2FP.F16.E5M2.UNPACK_B R145, R163.H1 ;  /* 0x000000a3ff91723e */ /* 0x000fe200030004ff */
[C---:B------:R-:W-:Y:S01]  /*7260*/  FFMA R40, R81.reuse, R121, R40 ;  /* 0x0000007951287223 */ /* 0x040fe20000000028 */
[----:B------:R-:W-:Y:S01]  /*7270*/  FFMA R41, R81, R124, R41 ;  /* 0x0000007c51297223 */ /* 0x000fe20000000029 */
[----:B------:R-:W-:Y:S01]  /*7280*/  ISETP.NE.AND P0, PT, R193, RZ, PT ;  /* 0x000000ffc100720c */ /* 0x000fe20003f05270 */
[----:B------:R-:W-:Y:S01]  /*7290*/  HADD2.F32 R125, -RZ, R127.H0_H0 ;  /* 0x2000007fff7d7230 */ /* 0x000fe20000004100 */
[----:B------:R-:W-:Y:S01]  /*72a0*/  F2FP.SATFINITE.E5M2.F32.PACK_AB_MERGE_C R201, R43, R38, RZ ;  /* 0x000000262bc9723e */ /* 0x000fe200048060ff */
[----:B------:R-:W-:Y:S01]  /*72b0*/  FFMA R42, R81, R123, R42 ;  /* 0x0000007b512a7223 */ /* 0x000fe2000000002a */
[C---:B------:R-:W-:Y:S01]  /*72c0*/  FMUL R47, R78.reuse, R47 ;  /* 0x0000002f4e2f7220 */ /* 0x040fe20000400000 */
[--C-:B------:R-:W-:Y:S01]  /*72d0*/  HADD2.F32 R127, -RZ, R129.reuse.H0_H0 ;  /* 0x20000081ff7f7230 */ /* 0x100fe20000004100 */
[----:B------:R-:W-:Y:S01]  /*72e0*/  F2FP.SATFINITE.E5M2.F32.PACK_AB_MERGE_C R201, R37, R36, R201 ;  /* 0x0000002425c9723e */ /* 0x000fe200048060c9 */
[----:B------:R-:W-:Y:S02]  /*72f0*/  HADD2.F32 R130, -RZ, R129.H1_H1 ;  /* 0x30000081ff827230 */ /* 0x000fe40000004100 */
[C---:B------:R-:W-:Y:S01]  /*7300*/  FFMA R47, R81.reuse, R126, R47 ;  /* 0x0000007e512f7223 */ /* 0x040fe2000000002f */
[C---:B------:R-:W-:Y:S01]  /*7310*/  FFMA R44, R81.reuse, R125, R44 ;  /* 0x0000007d512c7223 */ /* 0x040fe2000000002c */
[C---:B------:R-:W-:Y:S01]  /*7320*/  FFMA R45, R81.reuse, R128, R45 ;  /* 0x00000080512d7223 */ /* 0x040fe2000000002d */
[----:B------:R-:W-:Y:S02]  /*7330*/  HADD2.F32 R129, -RZ, R131.H0_H0 ;  /* 0x20000083ff817230 */ /* 0x000fe40000004100 */
[C---:B------:R-:W-:Y:S01]  /*7340*/  FMUL R46, R78.reuse, R50 ;  /* 0x000000324e2e7220 */ /* 0x040fe20000400000 */
[C---:B------:R-:W-:Y:S01]  /*7350*/  FMUL R51, R78.reuse, R51 ;  /* 0x000000334e337220 */ /* 0x040fe20000400000 */
[--C-:B------:R-:W-:Y:S02]  /*7360*/  HADD2.F32 R131, -RZ, R133.reuse.H0_H0 ;  /* 0x20000085ff837230 */ /* 0x100fe40000004100 */
[C---:B------:R-:W-:Y:S01]  /*7370*/  FMUL R50, R78.reuse, R54 ;  /* 0x000000364e327220 */ /* 0x040fe20000400000 */
[C---:B------:R-:W-:Y:S01]  /*7380*/  FFMA R46, R81.reuse, R127, R46 ;  /* 0x0000007f512e7223 */ /* 0x040fe2000000002e */
[----:B------:R-:W-:Y:S02]  /*7390*/  HADD2.F32 R134, -RZ, R133.H1_H1 ;  /* 0x30000085ff867230 */ /* 0x000fe40000004100 */
[C---:B------:R-:W-:Y:S01]  /*73a0*/  FFMA R51, R81.reuse, R130, R51 ;  /* 0x0000008251337223 */ /* 0x040fe20000000033 */
[----:B------:R-:W-:Y:S02]  /*73b0*/  HADD2.F32 R133, -RZ, R135.H0_H0 ;  /* 0x20000087ff857230 */ /* 0x000fe40000004100 */
[C---:B------:R-:W-:Y:S01]  /*73c0*/  FMUL R55, R78.reuse, R55 ;  /* 0x000000374e377220 */ /* 0x040fe20000400000 */
[C---:B------:R-:W-:Y:S01]  /*73d0*/  FFMA R48, R81.reuse, R129, R48 ;  /* 0x0000008151307223 */ /* 0x040fe20000000030 */
[C---:B------:R-:W-:Y:S01]  /*73e0*/  FFMA R49, R81.reuse, R132, R49 ;  /* 0x0000008451317223 */ /* 0x040fe20000000031 */
[--C-:B------:R-:W-:Y:S02]  /*73f0*/  HADD2.F32 R135, -RZ, R137.reuse.H0_H0 ;  /* 0x20000089ff877230 */ /* 0x100fe40000004100 */
[C---:B------:R-:W-:Y:S01]  /*7400*/  FFMA R50, R81.reuse, R131, R50 ;  /* 0x0000008351327223 */ /* 0x040fe20000000032 */
[----:B------:R-:W-:Y:S02]  /*7410*/  HADD2.F32 R138, -RZ, R137.H1_H1 ;  /* 0x30000089ff8a7230 */ /* 0x000fe40000004100 */
[C---:B------:R-:W-:Y:S01]  /*7420*/  FMUL R54, R78.reuse, R58 ;  /* 0x0000003a4e367220 */ /* 0x040fe20000400000 */
[----:B------:R-:W-:Y:S02]  /*7430*/  HADD2.F32 R137, -RZ, R139.H0_H0 ;  /* 0x2000008bff897230 */ /* 0x000fe40000004100 */
[C---:B------:R-:W-:Y:S01]  /*7440*/  FFMA R55, R81.reuse, R134, R55 ;  /* 0x0000008651377223 */ /* 0x040fe20000000037 */
        /* <DEDUP_REMOVED lines=16> */
[----:B------:R-:W-:Y:S01]  /*7550*/  FFMA R63, R81, R142, R63 ;  /* 0x0000008e513f7223 */ /* 0x000fe2000000003f */
[----:B------:R-:W-:Y:S01]  /*7560*/  FMUL R67, R78, R67 ;  /* 0x000000434e437220 */ /* 0x000fe20000400000 */
[----:B------:R-:W-:Y:S01]  /*7570*/  F2FP.SATFINITE.E5M2.F32.PACK_AB_MERGE_C R202, R47, R42, RZ ;  /* 0x0000002a2fca723e */ /* 0x000fe200048060ff */
[----:B------:R-:W-:Y:S01]  /*7580*/  FFMA R60, R81, R141, R60 ;  /* 0x0000008d513c7223 */ /* 0x000fe2000000003c */
[----:B------:R-:W-:Y:S01]  /*7590*/  F2FP.SATFINITE.E5M2.F32.PACK_AB_MERGE_C R203, R51, R46, RZ ;  /* 0x0000002e33cb723e */ /* 0x000fe200048060ff */
[C---:B------:R-:W-:Y:S01]  /*75a0*/  FFMA R61, R81.reuse, R144, R61 ;  /* 0x00000090513d7223 */ /* 0x040fe2000000003d */
[C---:B------:R-:W-:Y:S01]  /*75b0*/  FFMA R62, R81.reuse, R143, R62 ;  /* 0x0000008f513e7223 */ /* 0x040fe2000000003e */
[----:B------:R-:W-:Y:S01]  /*75c0*/  FFMA R67, R81, R146, R67 ;  /* 0x0000009251437223 */ /* 0x000fe20000000043 */
[----:B------:R-:W-:Y:S02]  /*75d0*/  F2FP.SATFINITE.E5M2.F32.PACK_AB_MERGE_C R202, R41, R40, R202 ;  /* 0x0000002829ca723e */ /* 0x000fe400048060ca */
[----:B------:R-:W-:Y:S02]  /*75e0*/  F2FP.SATFINITE.E5M2.F32.PACK_AB_MERGE_C R203, R45, R44, R203 ;  /* 0x0000002c2dcb723e */ /* 0x000fe400048060cb */
[----:B------:R-:W-:Y:S02]  /*75f0*/  F2FP.SATFINITE.E5M2.F32.PACK_AB_MERGE_C R212, R55, R50, RZ ;  /* 0x0000003237d4723e */ /* 0x000fe400048060ff */
[----:B------:R-:W-:Y:S01]  /*7600*/  F2FP.SATFINITE.E5M2.F32.PACK_AB_MERGE_C R213, R59, R54, RZ ;  /* 0x000000363bd5723e */ /* 0x000fe200048060ff */
[----:B------:R1:W-:Y:S01]  /*7610*/  STS.128 [R206+0x4020], R200 ;  /* 0x004020c8ce007388 */ /* 0x0003e20000000c00 */
[----:B------:R-:W-:Y:S02]  /*7620*/  F2FP.SATFINITE.E5M2.F32.PACK_AB_MERGE_C R214, R63, R58, RZ ;  /* 0x0000003a3fd6723e */ /* 0x000fe400048060ff */
[----:B------:R-:W-:Y:S02]  /*7630*/  F2FP.SATFINITE.E5M2.F32.PACK_AB_MERGE_C R215, R67, R62, RZ ;  /* 0x0000003e43d7723e */ /* 0x000fe400048060ff */
[----:B------:R-:W-:Y:S02]  /*7640*/  F2FP.SATFINITE.E5M2.F32.PACK_AB_MERGE_C R212, R49, R48, R212 ;  /* 0x0000003031d4723e */ /* 0x000fe400048060d4 */
[----:B------:R-:W-:Y:S02]  /*7650*/  F2FP.SATFINITE.E5M2.F32.PACK_AB_MERGE_C R213, R53, R52, R213 ;  /* 0x0000003435d5723e */ /* 0x000fe400048060d5 */
[----:B------:R-:W-:Y:S02]  /*7660*/  F2FP.SATFINITE.E5M2.F32.PACK_AB_MERGE_C R214, R57, R56, R214 ;  /* 0x0000003839d6723e */ /* 0x000fe400048060d6 */
[----:B------:R-:W-:Y:S02]  /*7670*/  F2FP.SATFINITE.E5M2.F32.PACK_AB_MERGE_C R215, R61, R60, R215 ;  /* 0x0000003c3dd7723e */ /* 0x000fe400048060d7 */
[----:B------:R-:W-:Y:S02]  /*7680*/  LEA R210, R181, UR49, 0x3 ;  /* 0x00000031b5d27c11 */ /* 0x000fe4000f8e18ff */
[----:B------:R-:W-:Y:S01]  /*7690*/  @P6 SHF.L.U32 R221, R180, 0x1f, RZ ;  /* 0x0000001fb4dd6819 */ /* 0x000fe200000006ff */
[----:B------:R1:W-:Y:S01]  /*76a0*/  STS.128 [R205+0x4010], R212 ;  /* 0x004010d4cd007388 */ /* 0x0003e20000000c00 */
[----:B------:R-:W-:Y:S01]  /*76b0*/  @!PT LDS RZ, [RZ] ;  /* 0x00000000fffff984 */ /* 0x000fe20000000800 */
[----:B------:R-:W-:Y:S01]  /*76c0*/  @!PT LDS RZ, [RZ] ;  /* 0x00000000fffff984 */ /* 0x000fe20000000800 */
[----:B------:R-:W-:Y:S01]  /*76d0*/  @!PT LDS RZ, [RZ] ;  /* 0x00000000fffff984 */ /* 0x000fe20000000800 */
[----:B------:R-:W-:Y:S01]  /*76e0*/  @!PT LDS RZ, [RZ] ;  /* 0x00000000fffff984 */ /* 0x000fe20000000800 */
[----:B------:R2:W-:Y:S07]  /*76f0*/  MEMBAR.ALL.CTA ;  /* 0x0000000000007992 */ /* 0x0005ee0000008000 */
[----:B--2---:R-:W2:Y:S02]  /*7700*/  FENCE.VIEW.ASYNC.S ;  /* 0x00000000000073c6 */ /* 0x004ea40000000000 */
[----:B--2---:R-:W-:Y:S06]  /*7710*/  BAR.SYNC.DEFER_BLOCKING 0x1, 0x80 ;  /* 0x0042000000007b1d */ /* 0x004fec0000010000 */
[----:B------:R-:W-:Y:S05]  /*7720*/  @P0 BRA `(.L_x_117) ;  /* 0x0000000000280947 */ /* 0x000fea0003800000 */
[----:B------:R-:W-:Y:S02]  /*7730*/  UIADD3 UR4, UPT, UPT, UR49, 0x4400, URZ ;  /* 0x0000440031047890 */ /* 0x000fe4000fffe0ff */
[----:B------:R-:W-:Y:S01]  /*7740*/  UIADD3 UR6, UP0, UPT, UR52, 0x680, URZ ;  /* 0x0000068034067890 */ /* 0x000fe2000ff1e0ff */
[----:B------:R-:W-:Y:S03]  /*7750*/  UMOV UR43, UR36 ;  /* 0x00000024002b7c82 */ /* 0x000fe60008000000 */
[----:B------:R-:W-:Y:S01]  /*7760*/  MOV R192, UR4 ;  /* 0x0000000400c07c02 */ /* 0x000fe20008000f00 */
[----:B------:R-:W-:Y:S03]  /*7770*/  UIADD3.X UR7, UPT, UPT, URZ, UR53, URZ, UP0, !UPT ;  /* 0x00000035ff077290 */ /* 0x000fe600087fe4ff */
[----:B------:R-:W-:Y:S11]  /*7780*/  R2UR UR40, R192 ;  /* 0x00000000c02872ca */ /* 0x000ff600000e0000 */
[----:B------:R-:W-:Y:S02]  /*7790*/  @!UPT UIADD3 URZ, UPT, UPT, URZ, URZ, URZ ;  /* 0x000000fffffff290 */ /* 0x000fe4000fffe0ff */
[----:B------:R2:W-:Y:S01]  /*77a0*/  UTMASTG.3D [UR40], [UR6] ;  /* 0x00000028060073b5 */ /* 0x0005e20008010000 */
[----:B------:R0:W-:Y:S01]  /*77b0*/  UTMACMDFLUSH ;  /* 0x00000000000079b7 */ /* 0x0001e20000000000 */
[----:B--2---:R-:W-:Y:S04]  /*77c0*/  DEPBAR.LE SB0, 0x1 ;  /* 0x000080400000791a */ /* 0x004fe80000000000 */
.L_x_117:
[----:B------:R-:W-:Y:S05]  /*77d0*/  BSYNC.RECONVERGENT B0 ;  /* 0x0000000000007941 */ /* 0x000fea0003800200 */
.L_x_116:
[----:B------:R-:W-:Y:S06]  /*77e0*/  BAR.SYNC.DEFER_BLOCKING 0x1, 0x80 ;  /* 0x0042000000007b1d */ /* 0x000fec0000010000 */
[----:B------:R-:W2:Y:S01]  /*77f0*/  @P6 SYNCS.PHASECHK.TRANS64.TRYWAIT P0, [R210+URZ+0x180], R221 ;  /* 0x000180ddd20065a7 */ /* 0x000ea200080011ff */
[----:B------:R-:W-:Y:S01]  /*7800*/  BSSY B1, `(.L_x_118) ;  /* 0x0000023000017945 */ /* 0x000fe20003800000 */
[----:B--2---:R-:W-:Y:S03]  /*7810*/  @P6 SEL R208, RZ, 0x1, !P0 ;  /* 0x00000001ffd06807 */ /* 0x004fe60004000000 */
[----:B------:R-:W-:Y:S05]  /*7820*/  @!P6 BRA `(.L_x_119) ;  /* 0x000000000080e947 */ /* 0x000fea0003800000 */
[----:B------:R-:W-:Y:S01]  /*7830*/  ISETP.NE.AND P1, PT, R209, RZ, PT ;  /* 0x000000ffd100720c */ /* 0x000fe20003f25270 */
[----:B------:R-:W-:Y:S01]  /*7840*/  BSSY B0, `(.L_x_120) ;  /* 0x000000a000007945 */ /* 0x000fe20003800000 */
[----:B------:R-:W-:Y:S11]  /*7850*/  ISETP.NE.AND P0, PT, R208, RZ, PT ;  /* 0x000000ffd000720c */ /* 0x000ff60003f05270 */
[----:B------:R-:W-:Y:S04]  /*7860*/  @P1 IMAD R0, R181, 0x2000, R190 ;  /* 0x00002000b5001824 */ /* 0x000fe800078e02be */
[C---:B------:R-:W-:Y:S01]  /*7870*/  @P1 IMAD.IADD R2, R0.reuse, 0x1, R211 ;  /* 0x0000000100021824 */ /* 0x040fe200078e02d3 */
[----:B------:R-:W-:Y:S03]  /*7880*/  @P1 IADD3 R219, PT, PT, R0, R219, RZ ;  /* 0x000000db00db1210 */ /* 0x000fe60007ffe0ff */
[----:B------:R-:W-:Y:S01]  /*7890*/  @P1 IMAD.IADD R217, R217, 0x1, R2 ;  /* 0x00000001d9d91824 */ /* 0x000fe200078e0202 */
[----:B------:R-:W-:Y:S06]  /*78a0*/  @P0 BRA `(.L_x_121) ;  /* 0x00000000000c0947 */ /* 0x000fec0003800000 */
[----:B------:R-:W-:Y:S04]  /*78b0*/  SHF.L.U32 R3, R180, 0x1f, RZ ;  /* 0x0000001fb4037819 */ /* 0x000fe800000006ff */
[----:B------:R-:W2:Y:S02]  /*78c0*/  SYNCS.PHASECHK.TRANS64.TRYWAIT P0, [R210+URZ+0x180], R3 ;  /* 0x00018003d20075a7 */ /* 0x000ea400080011ff */
[----:B--2---:R-:W-:Y:S05]  /*78d0*/  @!P0 BRA `(.L_x_122) ;  /* 0x0000002400988947 */ /* 0x004fea0003800000 */
.L_x_121:
[----:B------:R-:W-:Y:S05]  /*78e0*/  BSYNC B0 ;  /* 0x0000000000007941 */ /* 0x000fea0003800000 */
.L_x_120:
[----:B------:R-:W-:Y:S01]  /*78f0*/  ISETP.NE.AND P0, PT, R209, RZ, PT ;  /* 0x000000ffd100720c */ /* 0x000fe20003f05270 */
[----:B--2---:R-:W-:Y:S02]  /*7900*/  VIADD R210, R210, 0x190 ;  /* 0x00000190d2d27836 */ /* 0x004fe40000000000 */
[----:B------:R-:W-:Y:S02]  /*7910*/  IMAD.U32 R3, RZ, RZ, UR37 ;  /* 0x00000025ff037e24 */ /* 0x000fe4000f8e00ff */
[----:B------:R-:W-:Y:S03]  /*7920*/  VIADD R181, R181, 0x1 ;  /* 0x00000001b5b57836 */ /* 0x000fe60000000000 */
[----:B------:R-:W-:Y:S05]  /*7930*/  PRMT R3, R3, 0x654, R210 ;  /* 0x0000065403037816 */ /* 0x000fea00000000d2 */
[----:B------:R2:W3:Y:S04]  /*7940*/  @P0 LDS.128 R148, [R0] ;  /* 0x0000000000940984 */ /* 0x0004e80000000c00 */
[----:B------:R2:W4:Y:S04]  /*7950*/  @P0 LDS.128 R152, [R2+0x10] ;  /* 0x0000100002980984 */ /* 0x0005280000000c00 */
        /* <DEDUP_REMOVED lines=9> */
[----:B------:R-:W-:Y:S01]  /*79f0*/  SEL R181, R181, RZ, P0 ;  /* 0x000000ffb5b57207 */ /* 0x000fe20000000000 */
[----:B-----5:R5:W-:Y:S02]  /*7a00*/  SYNCS.ARRIVE.TRANS64.RED.A1T0 RZ, [R3+URZ], RZ ;  /* 0x000000ff03ff79a7 */ /* 0x020be400081004ff */
[----:B-----5:R-:W-:Y:S04]  /*7a10*/  SEL R3, RZ, 0x1, P0 ;  /* 0x00000001ff037807 */ /* 0x020fe80000000000 */
[----:B--234-:R-:W-:Y:S02]  /*7a20*/  LOP3.LUT R180, R180, R3, RZ, 0x3c, !PT ;  /* 0x00000003b4b47212 */ /* 0x01cfe400078e3cff */
.L_x_119:
[----:B------:R-:W-:Y:S05]  /*7a30*/  BSYNC B1 ;  /* 0x0000000000017941 */ /* 0x000fea0003800000 */
.L_x_118:
[----:B------:R-:W-:Y:S05]  /*7a40*/  VIADD R0, R80, 0x40 ;  /* 0x0000004050007836 */ /* 0x000fea0000000000 */
[----:B------:R-:W-:Y:S04]  /*7a50*/  SHF.R.U32.HI R0, RZ, 0x15, R0 ;  /* 0x00000015ff007819 */ /* 0x000fe80000011600 */
[----:B------:R-:W-:Y:S11]  /*7a60*/  LOP3.LUT P0, RZ, R0, 0x3, R173, 0x48, !PT ;  /* 0x0000000300ff7812 */ /* 0x000ff600078048ad */
[----:B------:R-:W-:Y:S02]  /*7a70*/  @!UPT UIADD3 URZ, UPT, UPT, URZ, URZ, URZ ;  /* 0x000000fffffff290 */ /* 0x000fe4000fffe0ff */
[----:B------:R-:W-:Y:S05]  /*7a80*/  @!P0 BRA `(.L_x_123) ;  /* 0x0000000000408947 */ /* 0x000fea0003800000 */
[----:B------:R-:W2:Y:S01]  /*7a90*/  LDCU.64 UR8, c[0x4][0x70] ;  /* 0x01000e00ff0877ac */ /* 0x000ea20008000a00 */
[----:B------:R-:W-:Y:S01]  /*7aa0*/  MOV R3, 0x0 ;  /* 0x0000000000037802 */ /* 0x000fe20000000f00 */
[----:B------:R-:W-:Y:S02]  /*7ab0*/  HFMA2 R12, -RZ, RZ, 0, 5.9604644775390625e-08 ;  /* 0x00000001ff0c7431 */ /* 0x000fe400000001ff */
[----:B------:R-:W-:Y:S02]  /*7ac0*/  IMAD.MOV.U32 R8, RZ, RZ, 0x192 ;  /* 0x00000192ff087424 */ /* 0x000fe400078e00ff */
[----:B------:R-:W-:Y:S01]  /*7ad0*/  IMAD.MOV.U32 R13, RZ, RZ, RZ ;  /* 0x000000ffff0d7224 */ /* 0x000fe200078e00ff */
[----:B------:R-:W3:Y:S01]  /*7ae0*/  LDCU.64 UR6, c[0x4][0x78] ;  /* 0x01000f00ff0677ac */ /* 0x000ee20008000a00 */
[----:B------:R-:W4:Y:S01]  /*7af0*/  LDC.64 R2, c[0x4][R3] ;  /* 0x0100000003027b82 */ /* 0x000f220000000a00 */
[----:B------:R-:W5:Y:S01]  /*7b00*/  LDCU.64 UR4, c[0x4][0x10] ;  /* 0x01000200ff0477ac */ /* 0x000f620008000a00 */
[----:B--2---:R-:W-:Y:S01]  /*7b10*/  MOV R5, UR9 ;  /* 0x0000000900057c02 */ /* 0x004fe20008000f00 */
[----:B------:R-:W-:Y:S01]  /*7b20*/  IMAD.U32 R4, RZ, RZ, UR8 ;  /* 0x00000008ff047e24 */ /* 0x000fe2000f8e00ff */
[----:B---3--:R-:W-:Y:S01]  /*7b30*/  MOV R7, UR7 ;  /* 0x0000000700077c02 */ /* 0x008fe20008000f00 */
[----:B------:R-:W-:Y:S01]  /*7b40*/  IMAD.U32 R6, RZ, RZ, UR6 ;  /* 0x00000006ff067e24 */ /* 0x000fe2000f8e00ff */
[----:B-----5:R-:W-:Y:S01]  /*7b50*/  MOV R11, UR5 ;  /* 0x00000005000b7c02 */ /* 0x020fe20008000f00 */
[----:B------:R-:W-:Y:S02]  /*7b60*/  IMAD.U32 R10, RZ, RZ, UR4 ;  /* 0x00000004ff0a7e24 */ /* 0x000fe4000f8e00ff */
[----:B------:R-:W-:Y:S07]  /*7b70*/  LEPC R20, `(.L_x_123) ;  /* 0x000000001014794e */ /* 0x000fee0000000000 */
[----:B-1--4-:R-:W-:Y:S05]  /*7b80*/  CALL.ABS.NOINC R2 ;  /* 0x0000000002007343 */ /* 0x012fea0003c00000 */
.L_x_123:
[----:B------:R-:W-:Y:S01]  /*7b90*/  ISETP.NE.AND P0, PT, R193, RZ, PT ;  /* 0x000000ffc100720c */ /* 0x000fe20003f05270 */
[----:B------:R-:W-:Y:S05]  /*7ba0*/  WARPSYNC.ALL ;  /* 0x0000000000007948 */ /* 0x000fea0003800000 */
[----:B------:R-:W-:Y:S01]  /*7bb0*/  R2UR UR4, R80 ;  /* 0x00000000500472ca */ /* 0x000fe200000e0000 */
[----:B------:R-:W-:Y:S01]  /*7bc0*/  BSSY.RECONVERGENT B0, `(.L_x_124) ;  /* 0x000011d000007945 */ /* 0x000fe20003800200 */
[----:B------:R-:W-:Y:S02]  /*7bd0*/  F2FP.F16.E5M2.UNPACK_B R11, R149 ;  /* 0x00000095ff0b723e */ /* 0x000fe400020004ff */
[----:B------:R-:W-:Y:S02]  /*7be0*/  F2FP.F16.E5M2.UNPACK_B R10, R150 ;  /* 0x00000096ff0a723e */ /* 0x000fe400020004ff */
[----:B------:R-:W-:Y:S01]  /*7bf0*/  F2FP.F16.E5M2.UNPACK_B R9, R151 ;  /* 0x00000097ff09723e */ /* 0x000fe200020004ff */
[--C-:B------:R-:W-:Y:S01]  /*7c00*/  HADD2.F32 R83, -RZ, R11.reuse.H0_H0 ;  /* 0x2000000bff537230 */ /* 0x100fe20000004100 */
[----:B------:R-:W-:Y:S01]  /*7c10*/  F2FP.F16.E5M2.UNPACK_B R8, R152 ;  /* 0x00000098ff08723e */ /* 0x000fe200020004ff */
[----:B------:R-:W-:Y:S01]  /*7c20*/  HADD2.F32 R84, -RZ, R11.H1_H1 ;  /* 0x3000000bff547230 */ /* 0x000fe20000004100 */
[----:B------:R-:W-:Y:S01]  /*7c30*/  F2FP.F16.E5M2.UNPACK_B R7, R153 ;  /* 0x00000099ff07723e */ /* 0x000fe200020004ff */
[--C-:B------:R-:W-:Y:S01]  /*7c40*/  HADD2.F32 R87, -RZ, R10.reuse.H0_H0 ;  /* 0x2000000aff577230 */ /* 0x100fe20000004100 */
[----:B------:R-:W-:Y:S01]  /*7c50*/  F2FP.F16.E5M2.UNPACK_B R6, R154 ;  /* 0x0000009aff06723e */ /* 0x000fe200020004ff */
[----:B------:R-:W-:Y:S01]  /*7c60*/  HADD2.F32 R88, -RZ, R10.H1_H1 ;  /* 0x3000000aff587230 */ /* 0x000fe20000004100 */
[----:B------:R-:W-:Y:S01]  /*7c70*/  F2FP.F16.E5M2.UNPACK_B R5, R155 ;  /* 0x0000009bff05723e */ /* 0x000fe200020004ff */
[--C-:B------:R-:W-:Y:S01]  /*7c80*/  HADD2.F32 R91, -RZ, R9.reuse.H0_H0 ;  /* 0x20000009ff5b7230 */ /* 0x100fe20000004100 */
[----:B-1----:R-:W-:Y:S01]  /*7c90*/  F2FP.F16.E5M2.UNPACK_B R4, R156 ;  /* 0x0000009cff04723e */ /* 0x002fe200020004ff */
[----:B------:R-:W-:Y:S01]  /*7ca0*/  HADD2.F32 R92, -RZ, R9.H1_H1 ;  /* 0x30000009ff5c7230 */ /* 0x000fe20000004100 */
[-C--:B------:R-:W-:Y:S01]  /*7cb0*/  F2FP.F16.E5M2.UNPACK_B R2, R148.reuse ;  /* 0x00000094ff02723e */ /* 0x080fe200020004ff */
[--C-:B------:R-:W-:Y:S01]  /*7cc0*/  HADD2.F32 R95, -RZ, R8.reuse.H0_H0 ;  /* 0x20000008ff5f7230 */ /* 0x100fe20000004100 */
[----:B------:R-:W-:Y:S01]  /*7cd0*/  F2FP.F16.E5M2.UNPACK_B R148, R148.H1 ;  /* 0x00000094ff94723e */ /* 0x000fe200030004ff */
[----:B------:R-:W-:Y:S01]  /*7ce0*/  HADD2.F32 R97, -RZ, R8.H1_H1 ;  /* 0x30000008ff617230 */ /* 0x000fe20000004100 */
[----:B------:R-:W-:Y:S01]  /*7cf0*/  F2FP.F16.E5M2.UNPACK_B R149, R149.H1 ;  /* 0x00000095ff95723e */ /* 0x000fe200030004ff */
[--C-:B------:R-:W-:Y:S01]  /*7d00*/  HADD2.F32 R98, -RZ, R7.reuse.H0_H0 ;  /* 0x20000007ff627230 */ /* 0x100fe20000004100 */
[----:B------:R-:W-:Y:S01]  /*7d10*/  F2FP.F16.E5M2.UNPACK_B R150, R150.H1 ;  /* 0x00000096ff96723e */ /* 0x000fe200030004ff */
[----:B------:R-:W-:Y:S01]  /*7d20*/  HADD2.F32 R101, -RZ, R7.H1_H1 ;  /* 0x30000007ff657230 */ /* 0x000fe20000004100 */
[----:B------:R-:W-:Y:S01]  /*7d30*/  F2FP.F16.E5M2.UNPACK_B R151, R151.H1 ;  /* 0x00000097ff97723e */ /* 0x000fe200030004ff */
[--C-:B------:R-:W-:Y:S01]  /*7d40*/  HADD2.F32 R102, -RZ, R6.reuse.H0_H0 ;  /* 0x20000006ff667230 */ /* 0x100fe20000004100 */
[----:B------:R-:W-:Y:S01]  /*7d50*/  F2FP.F16.E5M2.UNPACK_B R138, R163 ;  /* 0x000000a3ff8a723e */ /* 0x000fe200020004ff */
[----:B------:R-:W-:Y:S01]  /*7d60*/  HADD2.F32 R105, -RZ, R6.H1_H1 ;  /* 0x30000006ff697230 */ /* 0x000fe20000004100 */
[----:B------:R-:W-:Y:S01]  /*7d70*/  R2UR UR5, R207 ;  /* 0x00000000cf0572ca */ /* 0x000fe200000e0000 */
        /* <DEDUP_REMOVED lines=8> */
[----:B------:R-:W1:Y:S01]  /*7e00*/  LDTM.x64 R4, tmem[UR4+0x40] ;  /* 0x00004004000479ee */ /* 0x000e620008340000 */
[--C-:B------:R-:W-:Y:S01]  /*7e10*/  HADD2.F32 R0, -RZ, R2.reuse.H0_H0 ;  /* 0x20000002ff007230 */ /* 0x100fe20000004100 */
[----:B------:R-:W-:Y:S01]  /*7e20*/  NOP ;  /* 0x0000000000007918 */ /* 0x000fe20000000000 */
[----:B------:R-:W-:Y:S01]  /*7e30*/  HADD2.F32 R2, -RZ, R2.H1_H1 ;  /* 0x30000002ff027230 */ /* 0x000fe20000004100 */
[----:B------:R-:W-:Y:S01]  /*7e40*/  UIADD3 UR5, UPT, UPT, UR5, 0x1f0, URZ ;  /* 0x000001f005057890 */ /* 0x000fe2000fffe0ff */
[--C-:B------:R-:W-:Y:S01]  /*7e50*/  HADD2.F32 R86, -RZ, R149.reuse.H1_H1 ;  /* 0x30000095ff567230 */ /* 0x100fe20000004100 */
[----:B------:R-:W-:Y:S01]  /*7e60*/  F2FP.F16.E5M2.UNPACK_B R132, R161 ;  /* 0x000000a1ff84723e */ /* 0x000fe200020004ff */
[--C-:B------:R-:W-:Y:S01]  /*7e70*/  HADD2.F32 R114, -RZ, R116.reuse.H0_H0 ;  /* 0x20000074ff727230 */ /* 0x100fe20000004100 */
[----:B------:R-:W-:Y:S01]  /*7e80*/  UPRMT UR5, UR37, 0x654, UR5 ;  /* 0x0000065425057896 */ /* 0x000fe20008000005 */
[----:B------:R-:W-:Y:S01]  /*7e90*/  HADD2.F32 R117, -RZ, R116.H1_H1 ;  /* 0x30000074ff757230 */ /* 0x000fe20000004100 */
[----:B------:R-:W-:Y:S01]  /*7ea0*/  F2FP.F16.E5M2.UNPACK_B R136, R162 ;  /* 0x000000a2ff88723e */ /* 0x000fe200020004ff */
[--C-:B------:R-:W-:Y:S01]  /*7eb0*/  HADD2.F32 R118, -RZ, R120.reuse.H0_H0 ;  /* 0x20000078ff767230 */ /* 0x100fe20000004100 */
[----:B------:R-:W-:Y:S01]  /*7ec0*/  F2FP.F16.E5M2.UNPACK_B R152, R152.H1 ;  /* 0x00000098ff98723e */ /* 0x000fe200030004ff */
[----:B------:R-:W-:Y:S01]  /*7ed0*/  HADD2.F32 R121, -RZ, R120.H1_H1 ;  /* 0x30000078ff797230 */ /* 0x000fe20000004100 */
[----:B------:R-:W-:Y:S01]  /*7ee0*/  F2FP.F16.E5M2.UNPACK_B R153, R153.H1 ;  /* 0x00000099ff99723e */ /* 0x000fe200030004ff */
[--C-:B------:R-:W-:Y:S01]  /*7ef0*/  HADD2.F32 R122, -RZ, R124.reuse.H0_H0 ;  /* 0x2000007cff7a7230 */ /* 0x100fe20000004100 */
[----:B------:R-:W-:Y:S01]  /*7f00*/  F2FP.F16.E5M2.UNPACK_B R154, R154.H1 ;  /* 0x0000009aff9a723e */ /* 0x000fe200030004ff */
[----:B-1----:R-:W-:Y:S01]  /*7f10*/  SYNCS.ARRIVE.TRANS64.RED.A1T0 RZ, [UR5], RZ ;  /* 0x000000ffffff79a7 */ /* 0x002fe20008100405 */
[----:B------:R-:W-:Y:S01]  /*7f20*/  HADD2.F32 R125, -RZ, R124.H1_H1 ;  /* 0x3000007cff7d7230 */ /* 0x000fe20000004100 */
[----:B------:R-:W-:Y:S01]  /*7f30*/  F2FP.F16.E5M2.UNPACK_B R155, R155.H1 ;  /* 0x0000009bff9b723e */ /* 0x000fe200030004ff */
[--C-:B------:R-:W-:Y:S01]  /*7f40*/  HADD2.F32 R126, -RZ, R128.reuse.H0_H0 ;  /* 0x20000080ff7e7230 */ /* 0x100fe20000004100 */
[----:B------:R-:W-:Y:S01]  /*7f50*/  F2FP.F16.E5M2.UNPACK_B R156, R156.H1 ;  /* 0x0000009cff9c723e */ /* 0x000fe200030004ff */
[----:B------:R-:W-:Y:S01]  /*7f60*/  HADD2.F32 R129, -RZ, R128.H1_H1 ;  /* 0x30000080ff817230 */ /* 0x000fe20000004100 */
[----:B------:R-:W-:Y:S01]  /*7f70*/  F2FP.F16.E5M2.UNPACK_B R157, R157.H1 ;  /* 0x0000009dff9d723e */ /* 0x000fe200030004ff */
[C---:B------:R-:W-:Y:S01]  /*7f80*/  FMUL R4, R78.reuse, R4 ;  /* 0x000000044e047220 */ /* 0x040fe20000400000 */
[C---:B------:R-:W-:Y:S01]  /*7f90*/  FMUL R5, R78.reuse, R5 ;  /* 0x000000054e057220 */ /* 0x040fe20000400000 */
[----:B------:R-:W-:Y:S02]  /*7fa0*/  HADD2.F32 R3, -RZ, R148.H0_H0 ;  /* 0x20000094ff037230 */ /* 0x000fe40000004100 */
        /* <DEDUP_REMOVED lines=9> */
[C---:B------:R-:W-:Y:S01]  /*8040*/  FMUL R2, R78.reuse, R21 ;  /* 0x000000154e027220 */ /* 0x040fe20000400000 */
[C---:B------:R-:W-:Y:S01]  /*8050*/  FMUL R21, R78.reuse, R28 ;  /* 0x0000001c4e157220 */ /* 0x040fe20000400000 */
[----:B------:R-:W-:Y:S02]  /*8060*/  HADD2.F32 R130, -RZ, R132.H0_H0 ;  /* 0x20000084ff827230 */ /* 0x000fe40000004100 */
[C---:B------:R-:W-:Y:S01]  /*8070*/  FMUL R6, R78.reuse, R6 ;  /* 0x000000064e067220 */ /* 0x040fe20000400000 */
[----:B------:R-:W-:Y:S02]  /*8080*/  HADD2.F32 R82, -RZ, R148.H1_H1 ;  /* 0x30000094ff527230 */ /* 0x000fe40000004100 */
[C---:B------:R-:W-:Y:S01]  /*8090*/  FMUL R7, R78.reuse, R7 ;  /* 0x000000074e077220 */ /* 0x040fe20000400000 */
[----:B------:R-:W-:Y:S02]  /*80a0*/  HADD2.F32 R85, -RZ, R149.H0_H0 ;  /* 0x20000095ff557230 */ /* 0x000fe40000004100 */
[C---:B------:R-:W-:Y:S01]  /*80b0*/  FFMA R6, R81.reuse, R3, R6 ;  /* 0x0000000351067223 */ /* 0x040fe20000000006 */
[----:B------:R-:W-:Y:S02]  /*80c0*/  HADD2.F32 R133, -RZ, R132.H1_H1 ;  /* 0x30000084ff857230 */ /* 0x000fe40000004100 */
[C---:B------:R-:W-:Y:S01]  /*80d0*/  FFMA R7, R81.reuse, R82, R7 ;  /* 0x0000005251077223 */ /* 0x040fe20000000007 */
[C---:B------:R-:W-:Y:S01]  /*80e0*/  FFMA R8, R81.reuse, R83, R8 ;  /* 0x0000005351087223 */ /* 0x040fe20000000008 */
[C---:B------:R-:W-:Y:S01]  /*80f0*/  FFMA R9, R81.reuse, R84, R9 ;  /* 0x0000005451097223 */ /* 0x040fe20000000009 */
[--C-:B------:R-:W-:Y:S02]  /*8100*/  HADD2.F32 R82, -RZ, R138.reuse.H0_H0 ;  /* 0x2000008aff527230 */ /* 0x100fe40000004100 */
[C---:B------:R-:W-:Y:S01]  /*8110*/  FMUL R10, R78.reuse, R10 ;  /* 0x0000000a4e0a7220 */ /* 0x040fe20000400000 */
[----:B------:R-:W-:Y:S02]  /*8120*/  HADD2.F32 R83, -RZ, R138.H1_H1 ;  /* 0x3000008aff537230 */ /* 0x000fe40000004100 */
[C---:B------:R-:W-:Y:S01]  /*8130*/  FMUL R11, R78.reuse, R11 ;  /* 0x0000000b4e0b7220 */ /* 0x040fe20000400000 */
[----:B------:R-:W-:Y:S02]  /*8140*/  HADD2.F32 R89, -RZ, R150.H0_H0 ;  /* 0x20000096ff597230 */ /* 0x000fe40000004100 */
[C---:B------:R-:W-:Y:S01]  /*8150*/  FFMA R10, R81.reuse, R85, R10 ;  /* 0x00000055510a7223 */ /* 0x040fe2000000000a */
[--C-:B------:R-:W-:Y:S02]  /*8160*/  HADD2.F32 R134, -RZ, R136.reuse.H0_H0 ;  /* 0x20000088ff867230 */ /* 0x100fe40000004100 */
[C---:B------:R-:W-:Y:S01]  /*8170*/  FFMA R11, R81.reuse, R86, R11 ;  /* 0x00000056510b7223 */ /* 0x040fe2000000000b */
[C---:B------:R-:W-:Y:S01]  /*8180*/  FFMA R12, R81.reuse, R87, R12 ;  /* 0x00000057510c7223 */ /* 0x040fe2000000000c */
[----:B------:R-:W-:Y:S01]  /*8190*/  FFMA R13, R81, R88, R13 ;  /* 0x00000058510d7223 */ /* 0x000fe2000000000d */
[----:B------:R-:W-:Y:S01]  /*81a0*/  F2FP.SATFINITE.E5M2.F32.PACK_AB_MERGE_C R86, R7, R6, RZ ;  /* 0x000000060756723e */ /* 0x000fe200048060ff */
[C---:B------:R-:W-:Y:S01]  /*81b0*/  FMUL R7, R78.reuse, R24 ;  /* 0x000000184e077220 */ /* 0x040fe20000400000 */
[----:B------:R-:W-:Y:S01]  /*81c0*/  F2FP.SATFINITE.E5M2.F32.PACK_AB_MERGE_C R138, R11, R10, RZ ;  /* 0x0000000a0b8a723e */ /* 0x000fe200048060ff */
[C---:B------:R-:W-:Y:S01]  /*81d0*/  FMUL R10, R78.reuse, R25 ;  /* 0x000000194e0a7220 */ /* 0x040fe20000400000 */
[C---:B------:R-:W-:Y:S01]  /*81e0*/  FMUL R25, R78.reuse, R32 ;  /* 0x000000204e197220 */ /* 0x040fe20000400000 */
[----:B------:R-:W-:Y:S02]  /*81f0*/  HADD2.F32 R137, -RZ, R136.H1_H1 ;  /* 0x30000088ff897230 */ /* 0x000fe40000004100 */
[C---:B------:R-:W-:Y:S01]  /*8200*/  FMUL R14, R78.reuse, R14 ;  /* 0x0000000e4e0e7220 */ /* 0x040fe20000400000 */
[----:B------:R-:W-:Y:S02]  /*8210*/  HADD2.F32 R90, -RZ, R150.H1_H1 ;  /* 0x30000096ff5a7230 */ /* 0x000fe40000004100 */
[C---:B------:R-:W-:Y:S01]  /*8220*/  FMUL R15, R78.reuse, R15 ;  /* 0x0000000f4e0f7220 */ /* 0x040fe20000400000 */
[--C-:B------:R-:W-:Y:S02]  /*8230*/  HADD2.F32 R93, -RZ, R151.reuse.H0_H0 ;  /* 0x20000097ff5d7230 */ /* 0x100fe40000004100 */
[C---:B------:R-:W-:Y:S01]  /*8240*/  FFMA R14, R81.reuse, R89, R14 ;  /* 0x00000059510e7223 */ /* 0x040fe2000000000e */
[----:B------:R-:W-:Y:S02]  /*8250*/  HADD2.F32 R94, -RZ, R151.H1_H1 ;  /* 0x30000097ff5e7230 */ /* 0x000fe40000004100 */
[C---:B------:R-:W-:Y:S01]  /*8260*/  FFMA R15, R81.reuse, R90, R15 ;  /* 0x0000005a510f7223 */ /* 0x040fe2000000000f */
[C---:B------:R-:W-:Y:S01]  /*8270*/  FFMA R16, R81.reuse, R91, R16 ;  /* 0x0000005b51107223 */ /* 0x040fe20000000010 */
[----:B------:R-:W-:Y:S01]  /*8280*/  FFMA R17, R81, R92, R17 ;  /* 0x0000005c51117223 */ /* 0x000fe20000000011 */
[C---:B------:R-:W-:Y:S01]  /*8290*/  FMUL R18, R78.reuse, R18 ;  /* 0x000000124e127220 */ /* 0x040fe20000400000 */
[C---:B------:R-:W-:Y:S01]  /*82a0*/  FMUL R19, R78.reuse, R19 ;  /* 0x000000134e137220 */ /* 0x040fe20000400000 */
[--C-:B------:R-:W-:Y:S01]  /*82b0*/  HADD2.F32 R96, -RZ, R152.reuse.H0_H0 ;  /* 0x20000098ff607230 */ /* 0x100fe20000004100 */
[----:B------:R-:W-:Y:S01]  /*82c0*/  F2FP.SATFINITE.E5M2.F32.PACK_AB_MERGE_C R14, R15, R14, RZ ;  /* 0x0000000e0f0e723e */ /* 0x000fe200048060ff */
[C---:B------:R-:W-:Y:S01]  /*82d0*/  FFMA R18, R81.reuse, R93, R18 ;  /* 0x0000005d51127223 */ /* 0x040fe20000000012 */
[C---:B------:R-:W-:Y:S01]  /*82e0*/  FFMA R19, R81.reuse, R94, R19 ;  /* 0x0000005e51137223 */ /* 0x040fe20000000013 */
[C---:B------:R-:W-:Y:S01]  /*82f0*/  FFMA R0, R81.reuse, R95, R0 ;  /* 0x0000005f51007223 */ /* 0x040fe20000000000 */
[----:B------:R-:W-:Y:S01]  /*8300*/  FFMA R2, R81, R97, R2 ;  /* 0x0000006151027223 */ /* 0x000fe20000000002 */
[----:B------:R-:W-:Y:S02]  /*8310*/  HADD2.F32 R99, -RZ, R152.H1_H1 ;  /* 0x30000098ff637230 */ /* 0x000fe40000004100 */
[C---:B------:R-:W-:Y:S01]  /*8320*/  FMUL R3, R78.reuse, R22 ;  /* 0x000000164e037220 */ /* 0x040fe20000400000 */
[----:B------:R-:W-:Y:S01]  /*8330*/  F2FP.SATFINITE.E5M2.F32.PACK_AB_MERGE_C R18, R19, R18, RZ ;  /* 0x000000121312723e */ /* 0x000fe200048060ff */
[C---:B------:R-:W-:Y:S01]  /*8340*/  FMUL R22, R78.reuse, R29 ;  /* 0x0000001d4e167220 */ /* 0x040fe20000400000 */
[C---:B------:R-:W-:Y:S01]  /*8350*/  FMUL R29, R78.reuse, R36 ;  /* 0x000000244e1d7220 */ /* 0x040fe20000400000 */
[C---:B------:R-:W-:Y:S01]  /*8360*/  FFMA R3, R81.reuse, R96, R3 ;  /* 0x0000006051037223 */ /* 0x040fe20000000003 */
[C---:B------:R-:W-:Y:S01]  /*8370*/  FMUL R6, R78.reuse, R23 ;  /* 0x000000174e067220 */ /* 0x040fe20000400000 */
[--C-:B------:R-:W-:Y:S02]  /*8380*/  HADD2.F32 R100, -RZ, R153.reuse.H0_H0 ;  /* 0x20000099ff647230 */ /* 0x100fe40000004100 */
[C---:B------:R-:W-:Y:S01]  /*8390*/  FMUL R11, R78.reuse, R26 ;  /* 0x0000001a4e0b7220 */ /* 0x040fe20000400000 */
[----:B------:R-:W-:Y:S02]  /*83a0*/  HADD2.F32 R103, -RZ, R153.H1_H1 ;  /* 0x30000099ff677230 */ /* 0x000fe40000004100 */
[C---:B------:R-:W-:Y:S01]  /*83b0*/  FFMA R6, R81.reuse, R99, R6 ;  /* 0x0000006351067223 */ /* 0x040fe20000000006 */
[C---:B------:R-:W-:Y:S01]  /*83c0*/  FFMA R7, R81.reuse, R98, R7 ;  /* 0x0000006251077223 */ /* 0x040fe20000000007 */
[C---:B------:R-:W-:Y:S01]  /*83d0*/  FFMA R10, R81.reuse, R101, R10 ;  /* 0x00000065510a7223 */ /* 0x040fe2000000000a */
[C---:B------:R-:W-:Y:S01]  /*83e0*/  FFMA R11, R81.reuse, R100, R11 ;  /* 0x00000064510b7223 */ /* 0x040fe2000000000b */
[----:B------:R-:W-:Y:S01]  /*83f0*/  FMUL R26, R78, R33 ;  /* 0x000000214e1a7220 */ /* 0x000fe20000400000 */
[----:B------:R-:W-:Y:S01]  /*8400*/  F2FP.SATFINITE.E5M2.F32.PACK_AB_MERGE_C R3, R6, R3, RZ ;  /* 0x000000030603723e */ /* 0x000fe200048060ff */
[C---:B------:R-:W-:Y:S01]  /*8410*/  FMUL R33, R78.reuse, R40 ;  /* 0x000000284e217220 */ /* 0x040fe20000400000 */
        /* <DEDUP_REMOVED lines=8> */
[C---:B------:R-:W-:Y:S01]  /*84a0*/  FMUL R30, R78.reuse, R37 ;  /* 0x000000254e1e7220 */ /* 0x040fe20000400000 */
[C---:B------:R-:W-:Y:S01]  /*84b0*/  FMUL R37, R78.reuse, R44 ;  /* 0x0000002c4e257220 */ /* 0x040fe20000400000 */
[C---:B------:R-:W-:Y:S01]  /*84c0*/  FMUL R24, R78.reuse, R31 ;  /* 0x0000001f4e187220 */ /* 0x040fe20000400000 */
[----:B------:R-:W-:Y:S01]  /*84d0*/  F2FP.F16.E5M2.UNPACK_B R158, R158.H1 ;  /* 0x0000009eff9e723e */ /* 0x000fe200030004ff */
[--C-:B------:R-:W-:Y:S02]  /*84e0*/  HADD2.F32 R108, -RZ, R155.reuse.H0_H0 ;  /* 0x2000009bff6c7230 */ /* 0x100fe40000004100 */
[----:B------:R-:W-:Y:S01]  /*84f0*/  FMUL R27, R78, R34 ;  /* 0x000000224e1b7220 */ /* 0x000fe20000400000 */
[----:B------:R-:W-:Y:S02]  /*8500*/  HADD2.F32 R111, -RZ, R155.H1_H1 ;  /* 0x3000009bff6f7230 */ /* 0x000fe40000004100 */
[C---:B------:R-:W-:Y:S01]  /*8510*/  FFMA R24, R81.reuse, R107, R24 ;  /* 0x0000006b51187223 */ /* 0x040fe20000000018 */
[----:B------:R-:W-:Y:S01]  /*8520*/  F2FP.F16.E5M2.UNPACK_B R159, R159.H1 ;  /* 0x0000009fff9f723e */ /* 0x000fe200030004ff */
[C---:B------:R-:W-:Y:S01]  /*8530*/  FFMA R25, R81.reuse, R106, R25 ;  /* 0x0000006a51197223 */ /* 0x040fe20000000019 */
[C---:B------:R-:W-:Y:S01]  /*8540*/  FFMA R26, R81.reuse, R109, R26 ;  /* 0x0000006d511a7223 */ /* 0x040fe2000000001a */
[----:B------:R-:W-:Y:S01]  /*8550*/  F2FP.F16.E5M2.UNPACK_B R160, R160.H1 ;  /* 0x000000a0ffa0723e */ /* 0x000fe200030004ff */
[C---:B------:R-:W-:Y:S01]  /*8560*/  FFMA R27, R81.reuse, R108, R27 ;  /* 0x0000006c511b7223 */ /* 0x040fe2000000001b */
[----:B------:R-:W-:Y:S01]  /*8570*/  F2FP.SATFINITE.E5M2.F32.PACK_AB_MERGE_C R6, R24, R23, RZ ;  /* 0x000000171806723e */ /* 0x000fe200048060ff */
[C---:B------:R-:W-:Y:S01]  /*8580*/  FMUL R34, R78.reuse, R41 ;  /* 0x000000294e227220 */ /* 0x040fe20000400000 */
[C---:B------:R-:W-:Y:S01]  /*8590*/  FMUL R41, R78.reuse, R48 ;  /* 0x000000304e297220 */ /* 0x040fe20000400000 */
[----:B------:R-:W-:Y:S01]  /*85a0*/  FMUL R28, R78, R35 ;  /* 0x000000234e1c7220 */ /* 0x000fe20000400000 */
[----:B------:R-:W-:Y:S01]  /*85b0*/  F2FP.F16.E5M2.UNPACK_B R161, R161.H1 ;  /* 0x000000a1ffa1723e */ /* 0x000fe200030004ff */
[--C-:B------:R-:W-:Y:S01]  /*85c0*/  HADD2.F32 R112, -RZ, R156.reuse.H0_H0 ;  /* 0x2000009cff707230 */ /* 0x100fe20000004100 */
[----:B------:R-:W-:Y:S01]  /*85d0*/  F2FP.SATFINITE.E5M2.F32.PACK_AB_MERGE_C R6, R22, R21, R6 ;  /* 0x000000151606723e */ /* 0x000fe20004806006 */
[C---:B------:R-:W-:Y:S01]  /*85e0*/  FFMA R28, R81.reuse, R111, R28 ;  /* 0x0000006f511c7223 */ /* 0x040fe2000000001c */
[C---:B------:R-:W-:Y:S01]  /*85f0*/  FFMA R29, R81.reuse, R110, R29 ;  /* 0x0000006e511d7223 */ /* 0x040fe2000000001d */
[C---:B------:R-:W-:Y:S01]  /*8600*/  FFMA R30, R81.reuse, R113, R30 ;  /* 0x00000071511e7223 */ /* 0x040fe2000000001e */
[----:B------:R-:W-:Y:S02]  /*8610*/  HADD2.F32 R115, -RZ, R156.H1_H1 ;  /* 0x3000009cff737230 */ /* 0x000fe40000004100 */
[C---:B------:R-:W-:Y:S01]  /*8620*/  FMUL R31, R78.reuse, R38 ;  /* 0x000000264e1f7220 */ /* 0x040fe20000400000 */
[----:B------:R-:W-:Y:S01]  /*8630*/  F2FP.F16.E5M2.UNPACK_B R162, R162.H1 ;  /* 0x000000a2ffa2723e */ /* 0x000fe200030004ff */
[C---:B------:R-:W-:Y:S01]  /*8640*/  FMUL R38, R78.reuse, R45 ;  /* 0x0000002d4e267220 */ /* 0x040fe20000400000 */
[C---:B------:R-:W-:Y:S01]  /*8650*/  FMUL R45, R78.reuse, R52 ;  /* 0x000000344e2d7220 */ /* 0x040fe20000400000 */
[----:B------:R-:W-:Y:S01]  /*8660*/  F2FP.F16.E5M2.UNPACK_B R163, R163.H1 ;  /* 0x000000a3ffa3723e */ /* 0x000fe200030004ff */
[----:B------:R-:W-:Y:S01]  /*8670*/  FFMA R31, R81, R112, R31 ;  /* 0x00000070511f7223 */ /* 0x000fe2000000001f */
[----:B------:R-:W-:Y:S01]  /*8680*/  FMUL R52, R78, R59 ;  /* 0x0000003b4e347220 */ /* 0x000fe20000400000 */
[----:B------:R-:W-:Y:S01]  /*8690*/  IADD3 R76, PT, PT, R76, 0x1, RZ ;  /* 0x000000014c4c7810 */ /* 0x000fe20007ffe0ff */
[C---:B------:R-:W-:Y:S01]  /*86a0*/  FMUL R59, R78.reuse, R66 ;  /* 0x000000424e3b7220 */ /* 0x040fe20000400000 */
[----:B------:R-:W-:Y:S01]  /*86b0*/  F2FP.SATFINITE.E5M2.F32.PACK_AB_MERGE_C R66, R13, R12, R14 ;  /* 0x0000000c0d42723e */ /* 0x000fe2000480600e */
[C---:B------:R-:W-:Y:S01]  /*86c0*/  FMUL R32, R78.reuse, R39 ;  /* 0x000000274e207220 */ /* 0x040fe20000400000 */
[--C-:B------:R-:W-:Y:S02]  /*86d0*/  HADD2.F32 R116, -RZ, R157.reuse.H0_H0 ;  /* 0x2000009dff747230 */ /* 0x100fe40000004100 */
[C---:B------:R-:W-:Y:S01]  /*86e0*/  FMUL R35, R78.reuse, R42 ;  /* 0x0000002a4e237220 */ /* 0x040fe20000400000 */
[----:B------:R-:W-:Y:S02]  /*86f0*/  HADD2.F32 R119, -RZ, R157.H1_H1 ;  /* 0x3000009dff777230 */ /* 0x000fe40000004100 */
[C---:B------:R-:W-:Y:S01]  /*8700*/  FFMA R32, R81.reuse, R115, R32 ;  /* 0x0000007351207223 */ /* 0x040fe20000000020 */
[----:B------:R-:W-:Y:S01]  /*8710*/  FMUL R36, R78, R43 ;  /* 0x0000002b4e247220 */ /* 0x000fe20000400000 */
[C---:B------:R-:W-:Y:S01]  /*8720*/  FFMA R33, R81.reuse, R114, R33 ;  /* 0x0000007251217223 */ /* 0x040fe20000000021 */
[C---:B------:R-:W-:Y:S01]  /*8730*/  FFMA R34, R81.reuse, R117, R34 ;  /* 0x0000007551227223 */ /* 0x040fe20000000022 */
[--C-:B------:R-:W-:Y:S01]  /*8740*/  HADD2.F32 R120, -RZ, R158.reuse.H0_H0 ;  /* 0x2000009eff787230 */ /* 0x100fe20000004100 */
[----:B------:R-:W-:Y:S01]  /*8750*/  F2FP.SATFINITE.E5M2.F32.PACK_AB_MERGE_C R32, R32, R31, RZ ;  /* 0x0000001f2020723e */ /* 0x000fe200048060ff */
[C---:B------:R-:W-:Y:S01]  /*8760*/  FFMA R35, R81.reuse, R116, R35 ;  /* 0x0000007451237223 */ /* 0x040fe20000000023 */
[----:B------:R-:W-:Y:S02]  /*8770*/  HADD2.F32 R123, -RZ, R158.H1_H1 ;  /* 0x3000009eff7b7230 */ /* 0x000fe40000004100 */
[----:B------:R-:W-:Y:S01]  /*8780*/  FMUL R39, R78, R46 ;  /* 0x0000002e4e277220 */ /* 0x000fe20000400000 */
[----:B------:R-:W-:Y:S01]  /*8790*/  F2FP.SATFINITE.E5M2.F32.PACK_AB_MERGE_C R32, R30, R29, R32 ;  /* 0x0000001d1e20723e */ /* 0x000fe20004806020 */
[C---:B------:R-:W-:Y:S01]  /*87a0*/  FFMA R36, R81.reuse, R119, R36 ;  /* 0x0000007751247223 */ /* 0x040fe20000000024 */
[C---:B------:R-:W-:Y:S01]  /*87b0*/  FMUL R40, R78.reuse, R47 ;  /* 0x0000002f4e287220 */ /* 0x040fe20000400000 */
[C---:B------:R-:W-:Y:S01]  /*87c0*/  FFMA R37, R81.reuse, R118, R37 ;  /* 0x0000007651257223 */ /* 0x040fe20000000025 */
[C---:B------:R-:W-:Y:S01]  /*87d0*/  FFMA R38, R81.reuse, R121, R38 ;  /* 0x0000007951267223 */ /* 0x040fe20000000026 */
[C---:B------:R-:W-:Y:S01]  /*87e0*/  FMUL R42, R78.reuse, R49 ;  /* 0x000000314e2a7220 */ /* 0x040fe20000400000 */
[--C-:B------:R-:W-:Y:S02]  /*87f0*/  HADD2.F32 R124, -RZ, R159.reuse.H0_H0 ;  /* 0x2000009fff7c7230 */ /* 0x100fe40000004100 */
[C---:B------:R-:W-:Y:S01]  /*8800*/  FFMA R39, R81.reuse, R120, R39 ;  /* 0x0000007851277223 */ /* 0x040fe20000000027 */
[----:B------:R-:W-:Y:S02]  /*8810*/  HADD2.F32 R127, -RZ, R159.H1_H1 ;  /* 0x3000009fff7f7230 */ /* 0x000fe40000004100 */
[C---:B------:R-:W-:Y:S01]  /*8820*/  FMUL R43, R78.reuse, R50 ;  /* 0x000000324e2b7220 */ /* 0x040fe20000400000 */
[C---:B------:R-:W-:Y:S01]  /*8830*/  FFMA R40, R81.reuse, R123, R40 ;  /* 0x0000007b51287223 */ /* 0x040fe20000000028 */
[C---:B------:R-:W-:Y:S01]  /*8840*/  FMUL R44, R78.reuse, R51 ;  /* 0x000000334e2c7220 */ /* 0x040fe20000400000 */
[C---:B------:R-:W-:Y:S01]  /*8850*/  FFMA R41, R81.reuse, R122, R41 ;  /* 0x0000007a51297223 */ /* 0x040fe20000000029 */
[C---:B------:R-:W-:Y:S01]  /*8860*/  FMUL R50, R78.reuse, R57 ;  /* 0x000000394e327220 */ /* 0x040fe20000400000 */
[C---:B------:R-:W-:Y:S01]  /*8870*/  FMUL R57, R78.reuse, R64 ;  /* 0x000000404e397220 */ /* 0x040fe20000400000 */
[----:B------:R-:W-:Y:S01]  /*8880*/  FFMA R42, R81, R125, R42 ;  /* 0x0000007d512a7223 */ /* 0x000fe2000000002a */
[C---:B------:R-:W-:Y:S01]  /*8890*/  FMUL R46, R78.reuse, R53 ;  /* 0x000000354e2e7220 */ /* 0x040fe20000400000 */
[--C-:B------:R-:W-:Y:S01]  /*88a0*/  HADD2.F32 R128, -RZ, R160.reuse.H0_H0 ;  /* 0x200000a0ff807230 */ /* 0x100fe20000004100 */
[----:B------:R-:W-:Y:S01]  /*88b0*/  F2FP.SATFINITE.E5M2.F32.PACK_AB_MERGE_C R64, R5, R4, R86 ;  /* 0x000000040540723e */ /* 0x000fe20004806056 */
[C---:B------:R-:W-:Y:S01]  /*88c0*/  FMUL R51, R78.reuse, R58 ;  /* 0x0000003a4e337220 */ /* 0x040fe20000400000 */
[C---:B------:R-:W-:Y:S01]  /*88d0*/  FMUL R53, R78.reuse, R60 ;  /* 0x0000003c4e357220 */ /* 0x040fe20000400000 */
[C---:B------:R-:W-:Y:S01]  /*88e0*/  FFMA R43, R81.reuse, R124, R43 ;  /* 0x0000007c512b7223 */ /* 0x040fe2000000002b */
[----:B------:R-:W-:Y:S02]  /*88f0*/  HADD2.F32 R131, -RZ, R160.H1_H1 ;  /* 0x300000a0ff837230 */ /* 0x000fe40000004100 */
[C---:B------:R-:W-:Y:S01]  /*8900*/  FMUL R47, R78.reuse, R54 ;  /* 0x000000364e2f7220 */ /* 0x040fe20000400000 */
[C---:B------:R-:W-:Y:S01]  /*8910*/  FMUL R58, R78.reuse, R65 ;  /* 0x000000414e3a7220 */ /* 0x040fe20000400000 */
[----:B------:R-:W-:Y:S01]  /*8920*/  FMUL R60, R78, R67 ;  /* 0x000000434e3c7220 */ /* 0x000fe20000400000 */
[----:B------:R-:W-:Y:S01]  /*8930*/  F2FP.SATFINITE.E5M2.F32.PACK_AB_MERGE_C R5, R20, R11, RZ ;  /* 0x0000000b1405723e */ /* 0x000fe200048060ff */
[----:B------:R-:W-:Y:S01]  /*8940*/  FFMA R44, R81, R127, R44 ;  /* 0x0000007f512c7223 */ /* 0x000fe2000000002c */
[C---:B------:R-:W-:Y:S01]  /*8950*/  FMUL R48, R78.reuse, R55 ;  /* 0x000000374e307220 */ /* 0x040fe20000400000 */
[----:B------:R-:W-:Y:S01]  /*8960*/  F2FP.SATFINITE.E5M2.F32.PACK_AB_MERGE_C R65, R9, R8, R138 ;  /* 0x000000080941723e */ /* 0x000fe2000480608a */
[----:B------:R-:W-:Y:S01]  /*8970*/  FFMA R45, R81, R126, R45 ;  /* 0x0000007e512d7223 */ /* 0x000fe2000000002d */
[----:B------:R-:W-:Y:S01]  /*8980*/  F2FP.SATFINITE.E5M2.F32.PACK_AB_MERGE_C R67, R17, R16, R18 ;  /* 0x000000101143723e */ /* 0x000fe20004806012 */
[----:B------:R-:W-:Y:S01]  /*8990*/  FMUL R49, R78, R56 ;  /* 0x000000384e317220 */ /* 0x000fe20000400000 */
[C---:B------:R-:W-:Y:S01]  /*89a0*/  FFMA R46, R81.reuse, R129, R46 ;  /* 0x00000081512e7223 */ /* 0x040fe2000000002e */
[--C-:B------:R-:W-:Y:S02]  /*89b0*/  HADD2.F32 R132, -RZ, R161.reuse.H0_H0 ;  /* 0x200000a1ff847230 */ /* 0x100fe40000004100 */
[C---:B------:R-:W-:Y:S01]  /*89c0*/  FFMA R47, R81.reuse, R128, R47 ;  /* 0x00000080512f7223 */ /* 0x040fe2000000002f */
[----:B------:R1:W-:Y:S01]  /*89d0*/  STS.128 [R172+UR49+0x6400], R64 ;  /* 0x00640040ac007988 */ /* 0x0003e20008000c31 */
[----:B------:R-:W-:Y:S01]  /*89e0*/  HADD2.F32 R135, -RZ, R161.H1_H1 ;  /* 0x300000a1ff877230 */ /* 0x000fe20000004100 */
[----:B------:R-:W-:Y:S01]  /*89f0*/  F2FP.SATFINITE.E5M2.F32.PACK_AB_MERGE_C R5, R10, R7, R5 ;  /* 0x000000070a05723e */ /* 0x000fe20004806005 */
[C---:B------:R-:W-:Y:S01]  /*8a00*/  FFMA R48, R81.reuse, R131, R48 ;  /* 0x0000008351307223 */ /* 0x040fe20000000030 */
[----:B------:R-:W-:Y:S01]  /*8a10*/  F2FP.SATFINITE.E5M2.F32.PACK_AB_MERGE_C R7, R28, R27, RZ ;  /* 0x0000001b1c07723e */ /* 0x000fe200048060ff */
        /* <DEDUP_REMOVED lines=8> */
[----:B------:R-:W-:Y:S01]  /*8aa0*/  FMUL R56, R78, R63 ;  /* 0x0000003f4e387220 */ /* 0x000fe20000400000 */
[----:B------:R-:W-:Y:S01]  /*8ab0*/  F2FP.SATFINITE.E5M2.F32.PACK_AB_MERGE_C R4, R2, R0, R3 ;  /* 0x000000000204723e */ /* 0x000fe20004806003 */
[C---:B------:R-:W-:Y:S01]  /*8ac0*/  FFMA R53, R81.reuse, R134, R53 ;  /* 0x0000008651357223 */ /* 0x040fe20000000035 */
[----:B------:R-:W-:Y:S01]  /*8ad0*/  F2FP.SATFINITE.E5M2.F32.PACK_AB_MERGE_C R7, R26, R25, R7 ;  /* 0x000000191a07723e */ /* 0x000fe20004806007 */
[C---:B------:R-:W-:Y:S01]  /*8ae0*/  FFMA R54, R81.reuse, R137, R54 ;  /* 0x0000008951367223 */ /* 0x040fe20000000036 */
[--C-:B------:R-:W-:Y:S02]  /*8af0*/  HADD2.F32 R84, -RZ, R163.reuse.H0_H0 ;  /* 0x200000a3ff547230 */ /* 0x100fe40000004100 */
[C---:B------:R-:W-:Y:S01]  /*8b00*/  FFMA R55, R81.reuse, R136, R55 ;  /* 0x0000008851377223 */ /* 0x040fe20000000037 */
[----:B------:R-:W-:Y:S01]  /*8b10*/  HADD2.F32 R85, -RZ, R163.H1_H1 ;  /* 0x300000a3ff557230 */ /* 0x000fe20000004100 */
[----:B------:R1:W-:Y:S01]  /*8b20*/  STS.128 [R204+0x6010], R4 ;  /* 0x00601004cc007388 */ /* 0x0003e20000000c00 */
[----:B------:R-:W-:Y:S01]  /*8b30*/  F2FP.SATFINITE.E5M2.F32.PACK_AB_MERGE_C R35, R36, R35, RZ ;  /* 0x000000232423723e */ /* 0x000fe200048060ff */
[C---:B------:R-:W-:Y:S01]  /*8b40*/  FFMA R56, R81.reuse, R139, R56 ;  /* 0x0000008b51387223 */ /* 0x040fe20000000038 */
[----:B------:R-:W-:Y:S01]  /*8b50*/  F2FP.SATFINITE.E5M2.F32.PACK_AB_MERGE_C R39, R40, R39, RZ ;  /* 0x000000272827723e */ /* 0x000fe200048060ff */
[C---:B------:R-:W-:Y:S01]  /*8b60*/  FFMA R57, R81.reuse, R82, R57 ;  /* 0x0000005251397223 */ /* 0x040fe20000000039 */
[----:B------:R-:W-:Y:S01]  /*8b70*/  F2FP.SATFINITE.E5M2.F32.PACK_AB_MERGE_C R43, R44, R43, RZ ;  /* 0x0000002b2c2b723e */ /* 0x000fe200048060ff */
[C---:B------:R-:W-:Y:S01]  /*8b80*/  FFMA R58, R81.reuse, R83, R58 ;  /* 0x00000053513a7223 */ /* 0x040fe2000000003a */
[C---:B------:R-:W-:Y:S01]  /*8b90*/  FFMA R59, R81.reuse, R84, R59 ;  /* 0x00000054513b7223 */ /* 0x040fe2000000003b */
[----:B------:R-:W-:Y:S01]  /*8ba0*/  F2FP.SATFINITE.E5M2.F32.PACK_AB_MERGE_C R33, R34, R33, R35 ;  /* 0x000000212221723e */ /* 0x000fe20004806023 */
        /* <DEDUP_REMOVED lines=11> */
[----:B------:R-:W-:Y:S05]  /*8c60*/  F2FP.SATFINITE.E5M2.F32.PACK_AB_MERGE_C R51, R58, R57, R59 ;  /* 0x000000393a33723e */ /* 0x000fea000480603b */
        /* <DEDUP_REMOVED lines=9> */
[----:B------:R-:W-:Y:S02]  /*8d00*/  UIADD3 UR8, UP0, UPT, UR52, 0x680, URZ ;  /* 0x0000068034087890 */ /* 0x000fe4000ff1e0ff */
[----:B------:R-:W-:Y:S02]  /*8d10*/  UIADD3 UR5, UPT, UPT, UR41, 0x40, URZ ;  /* 0x0000004029057890 */ /* 0x000fe4000fffe0ff */
[----:B------:R-:W-:Y:S02]  /*8d20*/  UIADD3 UR4, UPT, UPT, UR49, 0x6400, URZ ;  /* 0x0000640031047890 */ /* 0x000fe4000fffe0ff */
[----:B------:R-:W-:Y:S01]  /*8d30*/  UIADD3.X UR9, UPT, UPT, URZ, UR53, URZ, UP0, !UPT ;  /* 0x00000035ff097290 */ /* 0x000fe200087fe4ff */
[----:B------:R-:W-:Y:S01]  /*8d40*/  UMOV UR6, UR42 ;  /* 0x0000002a00067c82 */ /* 0x000fe20008000000 */
[----:B------:R-:W-:Y:S07]  /*8d50*/  UMOV UR7, UR36 ;  /* 0x0000002400077c82 */ /* 0x000fee0008000000 */
[----:B------:R2:W-:Y:S01]  /*8d60*/  UTMASTG.3D [UR4], [UR8] ;  /* 0x00000004080073b5 */ /* 0x0005e20008010000 */
[----:B------:R0:W-:Y:S01]  /*8d70*/  UTMACMDFLUSH ;  /* 0x00000000000079b7 */ /* 0x0001e20000000000 */
[----:B--2---:R-:W-:Y:S04]  /*8d80*/  DEPBAR.LE SB0, 0x1 ;  /* 0x000080400000791a */ /* 0x004fe80000000000 */
.L_x_125:
[----:B------:R-:W-:Y:S05]  /*8d90*/  BSYNC.RECONVERGENT B0 ;  /* 0x0000000000007941 */ /* 0x000fea0003800200 */
.L_x_124:
[----:B------:R-:W-:Y:S01]  /*8da0*/  BAR.SYNC.DEFER_BLOCKING 0x1, 0x80 ;  /* 0x0042000000007b1d */ /* 0x000fe20000010000 */
[----:B------:R-:W-:Y:S01]  /*8db0*/  ISETP.NE.AND P2, PT, R194, RZ, PT ;  /* 0x000000ffc200720c */ /* 0x000fe20003f45270 */
[----:B------:R-:W-:Y:S01]  /*8dc0*/  IMAD.IADD R20, R75, 0x1, R147 ;  /* 0x000000014b147824 */ /* 0x000fe200078e0293 */
[----:B------:R-:W-:Y:S01]  /*8dd0*/  ISETP.NE.AND P0, PT, R195, 0x2, PT ;  /* 0x00000002c300780c */ /* 0x000fe20003f05270 */
[----:B------:R-:W-:Y:S01]  /*8de0*/  IMAD.IADD R21, R77, 0x1, R170 ;  /* 0x000000014d157824 */ /* 0x000fe200078e02aa */
[----:B------:R-:W-:Y:S02]  /*8df0*/  ISETP.NE.AND P1, PT, R76, 0x4, PT ;  /* 0x000000044c00780c */ /* 0x000fe40003f25270 */
[----:B------:R-:W-:Y:S02]  /*8e00*/  SEL R3, RZ, 0x1, P0 ;  /* 0x00000001ff037807 */ /* 0x000fe40000000000 */
[----:B------:R-:W-:Y:S02]  /*8e10*/  SEL R0, RZ, 0x1, P1 ;  /* 0x00000001ff007807 */ /* 0x000fe40000800000 */
[----:B------:R-:W-:Y:S02]  /*8e20*/  LOP3.LUT R182, R182, R3, RZ, 0x3c, !PT ;  /* 0x00000003b6b67212 */ /* 0x000fe400078e3cff */
[----:B------:R-:W-:Y:S02]  /*8e30*/  LOP3.LUT R183, R183, R0, RZ, 0x3c, !PT ;  /* 0x00000000b7b77212 */ /* 0x000fe400078e3cff */
[----:B------:R-:W-:Y:S02]  /*8e40*/  @P2 R2UR UR36, R179 ;  /* 0x00000000b32422ca */ /* 0x000fe400000e0000 */
[----:B------:R-:W-:Y:S02]  /*8e50*/  SEL R195, R195, RZ, P0 ;  /* 0x000000ffc3c37207 */ /* 0x000fe40000000000 */
[----:B------:R-:W-:Y:S01]  /*8e60*/  SEL R76, R76, RZ, P1 ;  /* 0x000000ff4c4c7207 */ /* 0x000fe20000800000 */
[----:B------:R-:W-:Y:S10]  /*8e70*/  @P2 BRA `(.L_x_126) ;  /* 0xffffffc400bc2947 */ /* 0x000ff4000383ffff */
[----:B------:R-:W-:Y:S05]  /*8e80*/  EXIT ;  /* 0x000000000000794d */ /* 0x000fea0003800000 */
.L_x_20:
[----:B--2---:R2:W1:Y:S02]  /*8e90*/  SYNCS.PHASECHK.TRANS64.TRYWAIT P0, [R3+URZ+0x220], R2 ;  /* 0x00022002030075a7 */ /* 0x00446400080011ff */
[----:B-1----:R-:W-:Y:S05]  /*8ea0*/  @!P0 NANOSLEEP.SYNCS 0x989680 ;  /* 0x009896800000895d */ /* 0x002fea0003900000 */
[----:B------:R-:W1:Y:S02]  /*8eb0*/  @!P0 SYNCS.PHASECHK.TRANS64 P0, [R3+URZ+0x220], R2 ;  /* 0x00022002030085a7 */ /* 0x000e6400080010ff */
[----:B-1----:R-:W-:Y:S05]  /*8ec0*/  @!P0 BRA `(.L_x_20) ;  /* 0xfffffffc00f08947 */ /* 0x002fea000383ffff */
[----:B------:R-:W-:Y:S05]  /*8ed0*/  BRA `(.L_x_127) ;  /* 0xffffff88005c7947 */ /* 0x000fea000383ffff */
.L_x_23:
[----:B-1----:R-:W-:-:S07]  /*8ee0*/  MOV R2, UR33 ;  /* 0x0000002100027c02 */ /* 0x002fce0008000f00 */
.L_x_128:
[----:B-1----:R1:W2:Y:S02]  /*8ef0*/  SYNCS.PHASECHK.TRANS64.TRYWAIT P0, [R2+URZ+0xc0], R5 ;  /* 0x0000c005020075a7 */ /* 0x0022a400080011ff */
[----:B--2---:R-:W-:Y:S05]  /*8f00*/  @!P0 NANOSLEEP.SYNCS 0x989680 ;  /* 0x009896800000895d */ /* 0x004fea0003900000 */
[----:B------:R-:W2:Y:S02]  /*8f10*/  @!P0 SYNCS.PHASECHK.TRANS64 P0, [R2+URZ+0xc0], R5 ;  /* 0x0000c005020085a7 */ /* 0x000ea400080010ff */
[----:B--2---:R-:W-:Y:S05]  /*8f20*/  @!P0 BRA `(.L_x_128) ;  /* 0xfffffffc00f08947 */ /* 0x004fea000383ffff */
[----:B------:R-:W-:Y:S05]  /*8f30*/  BRA `(.L_x_22) ;  /* 0xffffff8800ac7947 */ /* 0x000fea000383ffff */
.L_x_29:
[----:B-1----:R-:W-:-:S07]  /*8f40*/  MOV R2, UR17 ;  /* 0x0000001100027c02 */ /* 0x002fce0008000f00 */
.L_x_129:
[----:B-1----:R1:W2:Y:S02]  /*8f50*/  SYNCS.PHASECHK.TRANS64.TRYWAIT P0, [R2+URZ+0xc0], R5 ;  /* 0x0000c005020075a7 */ /* 0x0022a400080011ff */
[----:B--2---:R-:W-:Y:S05]  /*8f60*/  @!P0 NANOSLEEP.SYNCS 0x989680 ;  /* 0x009896800000895d */ /* 0x004fea0003900000 */
[----:B------:R-:W2:Y:S02]  /*8f70*/  @!P0 SYNCS.PHASECHK.TRANS64 P0, [R2+URZ+0xc0], R5 ;  /* 0x0000c005020085a7 */ /* 0x000ea400080010ff */
[----:B--2---:R-:W-:Y:S05]  /*8f80*/  @!P0 BRA `(.L_x_129) ;  /* 0xfffffffc00f08947 */ /* 0x004fea000383ffff */
[----:B------:R-:W-:Y:S05]  /*8f90*/  BRA `(.L_x_28) ;  /* 0xffffff8c00507947 */ /* 0x000fea000383ffff */
.L_x_33:
[----:B-1----:R1:W2:Y:S02]  /*8fa0*/  SYNCS.PHASECHK.TRANS64.TRYWAIT P0, [R2+URZ+0x1b0], R3 ;  /* 0x0001b003020075a7 */ /* 0x0022a400080011ff */
[----:B--2---:R-:W-:Y:S05]  /*8fb0*/  @!P0 NANOSLEEP.SYNCS 0x989680 ;  /* 0x009896800000895d */ /* 0x004fea0003900000 */
[----:B------:R-:W2:Y:S02]  /*8fc0*/  @!P0 SYNCS.PHASECHK.TRANS64 P0, [R2+URZ+0x1b0], R3 ;  /* 0x0001b003020085a7 */ /* 0x000ea400080010ff */
[----:B--2---:R-:W-:Y:S05]  /*8fd0*/  @!P0 BRA `(.L_x_33) ;  /* 0xfffffffc00f08947 */ /* 0x004fea000383ffff */
[----:B------:R-:W-:Y:S05]  /*8fe0*/  BRA `(.L_x_130) ;  /* 0xffffff8c00dc7947 */ /* 0x000fea000383ffff */
.L_x_37:
[----:B----4-:R-:W-:-:S07]  /*8ff0*/  MOV R0, UR5 ;  /* 0x0000000500007c02 */ /* 0x010fce0008000f00 */
.L_x_131:
[----:B-1----:R1:W2:Y:S02]  /*9000*/  SYNCS.PHASECHK.TRANS64.TRYWAIT P0, [R0+URZ], R3 ;  /* 0x00000003000075a7 */ /* 0x0022a400080011ff */
[----:B--2---:R-:W-:Y:S05]  /*9010*/  @!P0 NANOSLEEP.SYNCS 0x989680 ;  /* 0x009896800000895d */ /* 0x004fea0003900000 */
[----:B------:R-:W2:Y:S02]  /*9020*/  @!P0 SYNCS.PHASECHK.TRANS64 P0, [R0+URZ], R3 ;  /* 0x00000003000085a7 */ /* 0x000ea400080010ff */
[----:B--2---:R-:W-:Y:S05]  /*9030*/  @!P0 BRA `(.L_x_131) ;  /* 0xfffffffc00f08947 */ /* 0x004fea000383ffff */
[----:B------:R-:W-:Y:S05]  /*9040*/  BRA `(.L_x_132) ;  /* 0xffffff94004c7947 */ /* 0x000fea000383ffff */
.L_x_38:
[----:B----4-:R-:W-:-:S07]  /*9050*/  MOV R0, UR5 ;  /* 0x0000000500007c02 */ /* 0x010fce0008000f00 */
.L_x_133:
[----:B-1----:R1:W2:Y:S02]  /*9060*/  SYNCS.PHASECHK.TRANS64.TRYWAIT P0, [R0+URZ], R3 ;  /* 0x00000003000075a7 */ /* 0x0022a400080011ff */
[----:B--2---:R-:W-:Y:S05]  /*9070*/  @!P0 NANOSLEEP.SYNCS 0x989680 ;  /* 0x009896800000895d */ /* 0x004fea0003900000 */
[----:B------:R-:W2:Y:S02]  /*9080*/  @!P0 SYNCS.PHASECHK.TRANS64 P0, [R0+URZ], R3 ;  /* 0x00000003000085a7 */ /* 0x000ea400080010ff */
[----:B--2---:R-:W-:Y:S05]  /*9090*/  @!P0 BRA `(.L_x_133) ;  /* 0xfffffffc00f08947 */ /* 0x004fea000383ffff */
[----:B------:R-:W-:Y:S05]  /*90a0*/  BRA `(.L_x_134) ;  /* 0xffffff9400587947 */ /* 0x000fea000383ffff */
.L_x_39:
[----:B----4-:R-:W-:-:S07]  /*90b0*/  MOV R0, UR5 ;  /* 0x0000000500007c02 */ /* 0x010fce0008000f00 */
.L_x_135:
[----:B-1----:R1:W2:Y:S02]  /*90c0*/  SYNCS.PHASECHK.TRANS64.TRYWAIT P0, [R0+URZ], R3 ;  /* 0x00000003000075a7 */ /* 0x0022a400080011ff */
[----:B--2---:R-:W-:Y:S05]  /*90d0*/  @!P0 NANOSLEEP.SYNCS 0x989680 ;  /* 0x009896800000895d */ /* 0x004fea0003900000 */
[----:B------:R-:W2:Y:S02]  /*90e0*/  @!P0 SYNCS.PHASECHK.TRANS64 P0, [R0+URZ], R3 ;  /* 0x00000003000085a7 */ /* 0x000ea400080010ff */
[----:B--2---:R-:W-:Y:S05]  /*90f0*/  @!P0 BRA `(.L_x_135) ;  /* 0xfffffffc00f08947 */ /* 0x004fea000383ffff */
[----:B------:R-:W-:Y:S05]  /*9100*/  BRA `(.L_x_136) ;  /* 0xffffff9400647947 */ /* 0x000fea000383ffff */
.L_x_40:
[----:B----4-:R-:W-:-:S07]  /*9110*/  MOV R0, UR5 ;  /* 0x0000000500007c02 */ /* 0x010fce0008000f00 */
.L_x_137:
[----:B-1----:R1:W2:Y:S02]  /*9120*/  SYNCS.PHASECHK.TRANS64.TRYWAIT P0, [R0+URZ], R3 ;  /* 0x00000003000075a7 */ /* 0x0022a400080011ff */
[----:B--2---:R-:W-:Y:S05]  /*9130*/  @!P0 NANOSLEEP.SYNCS 0x989680 ;  /* 0x009896800000895d */ /* 0x004fea0003900000 */
[----:B------:R-:W2:Y:S02]  /*9140*/  @!P0 SYNCS.PHASECHK.TRANS64 P0, [R0+URZ], R3 ;  /* 0x00000003000085a7 */ /* 0x000ea400080010ff */
[----:B--2---:R-:W-:Y:S05]  /*9150*/  @!P0 BRA `(.L_x_137) ;  /* 0xfffffffc00f08947 */ /* 0x004fea000383ffff */
[----:B------:R-:W-:Y:S05]  /*9160*/  BRA `(.L_x_138) ;  /* 0xffffff9400707947 */ /* 0x000fea000383ffff */
.L_x_41:
[----:B----4-:R-:W-:-:S07]  /*9170*/  MOV R0, UR5 ;  /* 0x0000000500007c02 */ /* 0x010fce0008000f00 */
.L_x_139:
[----:B-1----:R1:W2:Y:S02]  /*9180*/  SYNCS.PHASECHK.TRANS64.TRYWAIT P0, [R0+URZ], R3 ;  /* 0x00000003000075a7 */ /* 0x0022a400080011ff */
[----:B--2---:R-:W-:Y:S05]  /*9190*/  @!P0 NANOSLEEP.SYNCS 0x989680 ;  /* 0x009896800000895d */ /* 0x004fea0003900000 */
[----:B------:R-:W2:Y:S02]  /*91a0*/  @!P0 SYNCS.PHASECHK.TRANS64 P0, [R0+URZ], R3 ;  /* 0x00000003000085a7 */ /* 0x000ea400080010ff */
[----:B--2---:R-:W-:Y:S05]  /*91b0*/  @!P0 BRA `(.L_x_139) ;  /* 0xfffffffc00f08947 */ /* 0x004fea000383ffff */
[----:B------:R-:W-:Y:S05]  /*91c0*/  BRA `(.L_x_140) ;  /* 0xffffff94007c7947 */ /* 0x000fea000383ffff */
.L_x_42:
[----:B----4-:R-:W-:-:S07]  /*91d0*/  MOV R0, UR5 ;  /* 0x0000000500007c02 */ /* 0x010fce0008000f00 */
.L_x_141:
[----:B-1----:R1:W2:Y:S02]  /*91e0*/  SYNCS.PHASECHK.TRANS64.TRYWAIT P0, [R0+URZ], R3 ;  /* 0x00000003000075a7 */ /* 0x0022a400080011ff */
[----:B--2---:R-:W-:Y:S05]  /*91f0*/  @!P0 NANOSLEEP.SYNCS 0x989680 ;  /* 0x009896800000895d */ /* 0x004fea0003900000 */
[----:B------:R-:W2:Y:S02]  /*9200*/  @!P0 SYNCS.PHASECHK.TRANS64 P0, [R0+URZ], R3 ;  /* 0x00000003000085a7 */ /* 0x000ea400080010ff */
[----:B--2---:R-:W-:Y:S05]  /*9210*/  @!P0 BRA `(.L_x_141) ;  /* 0xfffffffc00f08947 */ /* 0x004fea000383ffff */
[----:B------:R-:W-:Y:S05]  /*9220*/  BRA `(.L_x_142) ;  /* 0xffffff9400887947 */ /* 0x000fea000383ffff */
.L_x_43:
[----:B----4-:R-:W-:-:S07]  /*9230*/  MOV R0, UR5 ;  /* 0x0000000500007c02 */ /* 0x010fce0008000f00 */
.L_x_143:
[----:B-1----:R1:W2:Y:S02]  /*9240*/  SYNCS.PHASECHK.TRANS64.TRYWAIT P0, [R0+URZ], R3 ;  /* 0x00000003000075a7 */ /* 0x0022a400080011ff */
[----:B--2---:R-:W-:Y:S05]  /*9250*/  @!P0 NANOSLEEP.SYNCS 0x989680 ;  /* 0x009896800000895d */ /* 0x004fea0003900000 */
[----:B------:R-:W2:Y:S02]  /*9260*/  @!P0 SYNCS.PHASECHK.TRANS64 P0, [R0+URZ], R3 ;  /* 0x00000003000085a7 */ /* 0x000ea400080010ff */
[----:B--2---:R-:W-:Y:S05]  /*9270*/  @!P0 BRA `(.L_x_143) ;  /* 0xfffffffc00f08947 */ /* 0x004fea000383ffff */
[----:B------:R-:W-:Y:S05]  /*9280*/  BRA `(.L_x_144) ;  /* 0xffffff9400947947 */ /* 0x000fea000383ffff */
.L_x_44:
[----:B----4-:R-:W-:-:S07]  /*9290*/  MOV R0, UR5 ;  /* 0x0000000500007c02 */ /* 0x010fce0008000f00 */
.L_x_145:
[----:B-1----:R1:W2:Y:S02]  /*92a0*/  SYNCS.PHASECHK.TRANS64.TRYWAIT P0, [R0+URZ], R3 ;  /* 0x00000003000075a7 */ /* 0x0022a400080011ff */
[----:B--2---:R-:W-:Y:S05]  /*92b0*/  @!P0 NANOSLEEP.SYNCS 0x989680 ;  /* 0x009896800000895d */ /* 0x004fea0003900000 */
[----:B------:R-:W2:Y:S02]  /*92c0*/  @!P0 SYNCS.PHASECHK.TRANS64 P0, [R0+URZ], R3 ;  /* 0x00000003000085a7 */ /* 0x000ea400080010ff */
[----:B--2---:R-:W-:Y:S05]  /*92d0*/  @!P0 BRA `(.L_x_145) ;  /* 0xfffffffc00f08947 */ /* 0x004fea000383ffff */
[----:B------:R-:W-:Y:S05]  /*92e0*/  BRA `(.L_x_146) ;  /* 0xffffff9400a07947 */ /* 0x000fea000383ffff */
.L_x_45:
[----:B----4-:R-:W-:-:S07]  /*92f0*/  MOV R0, UR5 ;  /* 0x0000000500007c02 */ /* 0x010fce0008000f00 */
.L_x_147:
[----:B-1----:R1:W2:Y:S02]  /*9300*/  SYNCS.PHASECHK.TRANS64.TRYWAIT P0, [R0+URZ], R3 ;  /* 0x00000003000075a7 */ /* 0x0022a400080011ff */
[----:B--2---:R-:W-:Y:S05]  /*9310*/  @!P0 NANOSLEEP.SYNCS 0x989680 ;  /* 0x009896800000895d */ /* 0x004fea0003900000 */
[----:B------:R-:W2:Y:S02]  /*9320*/  @!P0 SYNCS.PHASECHK.TRANS64 P0, [R0+URZ], R3 ;  /* 0x00000003000085a7 */ /* 0x000ea400080010ff */
[----:B--2---:R-:W-:Y:S05]  /*9330*/  @!P0 BRA `(.L_x_147) ;  /* 0xfffffffc00f08947 */ /* 0x004fea000383ffff */
[----:B------:R-:W-:Y:S05]  /*9340*/  BRA `(.L_x_148) ;  /* 0xffffff9400ac7947 */ /* 0x000fea000383ffff */
.L_x_46:
[----:B----4-:R-:W-:-:S07]  /*9350*/  MOV R0, UR5 ;  /* 0x0000000500007c02 */ /* 0x010fce0008000f00 */
.L_x_149:
[----:B-1----:R1:W2:Y:S02]  /*9360*/  SYNCS.PHASECHK.TRANS64.TRYWAIT P0, [R0+URZ], R3 ;  /* 0x00000003000075a7 */ /* 0x0022a400080011ff */
[----:B--2---:R-:W-:Y:S05]  /*9370*/  @!P0 NANOSLEEP.SYNCS 0x989680 ;  /* 0x009896800000895d */ /* 0x004fea0003900000 */
[----:B------:R-:W2:Y:S02]  /*9380*/  @!P0 SYNCS.PHASECHK.TRANS64 P0, [R0+URZ], R3 ;  /* 0x00000003000085a7 */ /* 0x000ea400080010ff */
[----:B--2---:R-:W-:Y:S05]  /*9390*/  @!P0 BRA `(.L_x_149) ;  /* 0xfffffffc00f08947 */ /* 0x004fea000383ffff */
[----:B------:R-:W-:Y:S05]  /*93a0*/  BRA `(.L_x_150) ;  /* 0xffffff9400b87947 */ /* 0x000fea000383ffff */
.L_x_47:
[----:B----4-:R-:W-:-:S07]  /*93b0*/  MOV R0, UR5 ;  /* 0x0000000500007c02 */ /* 0x010fce0008000f00 */
.L_x_151:
[----:B-1----:R1:W2:Y:S02]  /*93c0*/  SYNCS.PHASECHK.TRANS64.TRYWAIT P0, [R0+URZ], R3 ;  /* 0x00000003000075a7 */ /* 0x0022a400080011ff */
[----:B--2---:R-:W-:Y:S05]  /*93d0*/  @!P0 NANOSLEEP.SYNCS 0x989680 ;  /* 0x009896800000895d */ /* 0x004fea0003900000 */
[----:B------:R-:W2:Y:S02]  /*93e0*/  @!P0 SYNCS.PHASECHK.TRANS64 P0, [R0+URZ], R3 ;  /* 0x00000003000085a7 */ /* 0x000ea400080010ff */
[----:B--2---:R-:W-:Y:S05]  /*93f0*/  @!P0 BRA `(.L_x_151) ;  /* 0xfffffffc00f08947 */ /* 0x004fea000383ffff */
[----:B------:R-:W-:Y:S05]  /*9400*/  BRA `(.L_x_152) ;  /* 0xffffff9400c47947 */ /* 0x000fea000383ffff */
.L_x_48:
[----:B----4-:R-:W-:-:S07]  /*9410*/  MOV R0, UR5 ;  /* 0x0000000500007c02 */ /* 0x010fce0008000f00 */
.L_x_153:
[----:B-1----:R1:W2:Y:S02]  /*9420*/  SYNCS.PHASECHK.TRANS64.TRYWAIT P0, [R0+URZ], R3 ;  /* 0x00000003000075a7 */ /* 0x0022a400080011ff */
[----:B--2---:R-:W-:Y:S05]  /*9430*/  @!P0 NANOSLEEP.SYNCS 0x989680 ;  /* 0x009896800000895d */ /* 0x004fea0003900000 */
[----:B------:R-:W2:Y:S02]  /*9440*/  @!P0 SYNCS.PHASECHK.TRANS64 P0, [R0+URZ], R3 ;  /* 0x00000003000085a7 */ /* 0x000ea400080010ff */
[----:B--2---:R-:W-:Y:S05]  /*9450*/  @!P0 BRA `(.L_x_153) ;  /* 0xfffffffc00f08947 */ /* 0x004fea000383ffff */
[----:B------:R-:W-:Y:S05]  /*9460*/  BRA `(.L_x_154) ;  /* 0xffffff9400d07947 */ /* 0x000fea000383ffff */
.L_x_49:
[----:B----4-:R-:W-:-:S07]  /*9470*/  MOV R0, UR5 ;  /* 0x0000000500007c02 */ /* 0x010fce0008000f00 */
.L_x_155:
[----:B-1----:R1:W2:Y:S02]  /*9480*/  SYNCS.PHASECHK.TRANS64.TRYWAIT P0, [R0+URZ], R3 ;  /* 0x00000003000075a7 */ /* 0x0022a400080011ff */
[----:B--2---:R-:W-:Y:S05]  /*9490*/  @!P0 NANOSLEEP.SYNCS 0x989680 ;  /* 0x009896800000895d */ /* 0x004fea0003900000 */
[----:B------:R-:W2:Y:S02]  /*94a0*/  @!P0 SYNCS.PHASECHK.TRANS64 P0, [R0+URZ], R3 ;  /* 0x00000003000085a7 */ /* 0x000ea400080010ff */
[----:B--2---:R-:W-:Y:S05]  /*94b0*/  @!P0 BRA `(.L_x_155) ;  /* 0xfffffffc00f08947 */ /* 0x004fea000383ffff */
[----:B------:R-:W-:Y:S05]  /*94c0*/  BRA `(.L_x_156) ;  /* 0xffffff9400dc7947 */ /* 0x000fea000383ffff */
.L_x_50:
[----:B----4-:R-:W-:-:S07]  /*94d0*/  MOV R0, UR5 ;  /* 0x0000000500007c02 */ /* 0x010fce0008000f00 */
.L_x_157:
[----:B-1----:R1:W2:Y:S02]  /*94e0*/  SYNCS.PHASECHK.TRANS64.TRYWAIT P0, [R0+URZ], R3 ;  /* 0x00000003000075a7 */ /* 0x0022a400080011ff */
[----:B--2---:R-:W-:Y:S05]  /*94f0*/  @!P0 NANOSLEEP.SYNCS 0x989680 ;  /* 0x009896800000895d */ /* 0x004fea0003900000 */
[----:B------:R-:W2:Y:S02]  /*9500*/  @!P0 SYNCS.PHASECHK.TRANS64 P0, [R0+URZ], R3 ;  /* 0x00000003000085a7 */ /* 0x000ea400080010ff */
[----:B--2---:R-:W-:Y:S05]  /*9510*/  @!P0 BRA `(.L_x_157) ;  /* 0xfffffffc00f08947 */ /* 0x004fea000383ffff */
[----:B------:R-:W-:Y:S05]  /*9520*/  BRA `(.L_x_158) ;  /* 0xffffff9400e87947 */ /* 0x000fea000383ffff */
.L_x_51:
[----:B----4-:R-:W-:-:S07]  /*9530*/  MOV R0, UR5 ;  /* 0x0000000500007c02 */ /* 0x010fce0008000f00 */
.L_x_159:
[----:B-1----:R1:W2:Y:S02]  /*9540*/  SYNCS.PHASECHK.TRANS64.TRYWAIT P0, [R0+URZ], R3 ;  /* 0x00000003000075a7 */ /* 0x0022a400080011ff */
[----:B--2---:R-:W-:Y:S05]  /*9550*/  @!P0 NANOSLEEP.SYNCS 0x989680 ;  /* 0x009896800000895d */ /* 0x004fea0003900000 */
[----:B------:R-:W2:Y:S02]  /*9560*/  @!P0 SYNCS.PHASECHK.TRANS64 P0, [R0+URZ], R3 ;  /* 0x00000003000085a7 */ /* 0x000ea400080010ff */
[----:B--2---:R-:W-:Y:S05]  /*9570*/  @!P0 BRA `(.L_x_159) ;  /* 0xfffffffc00f08947 */ /* 0x004fea000383ffff */
[----:B------:R-:W-:Y:S05]  /*9580*/  BRA `(.L_x_160) ;  /* 0xffffff9400f47947 */ /* 0x000fea000383ffff */
.L_x_52:
[----:B----4-:R-:W-:-:S07]  /*9590*/  MOV R0, UR5 ;  /* 0x0000000500007c02 */ /* 0x010fce0008000f00 */
.L_x_161:
[----:B-1----:R1:W2:Y:S02]  /*95a0*/  SYNCS.PHASECHK.TRANS64.TRYWAIT P0, [R0+URZ], R3 ;  /* 0x00000003000075a7 */ /* 0x0022a400080011ff */
[----:B--2---:R-:W-:Y:S05]  /*95b0*/  @!P0 NANOSLEEP.SYNCS 0x989680 ;  /* 0x009896800000895d */ /* 0x004fea0003900000 */
[----:B------:R-:W2:Y:S02]  /*95c0*/  @!P0 SYNCS.PHASECHK.TRANS64 P0, [R0+URZ], R3 ;  /* 0x00000003000085a7 */ /* 0x000ea400080010ff */
[----:B--2---:R-:W-:Y:S05]  /*95d0*/  @!P0 BRA `(.L_x_161) ;  /* 0xfffffffc00f08947 */ /* 0x004fea000383ffff */
[----:B------:R-:W-:Y:S05]  /*95e0*/  BRA `(.L_x_162) ;  /* 0xffffff9800007947 */ /* 0x000fea000383ffff */
.L_x_53:
[----:B----4-:R-:W-:-:S07]  /*95f0*/  MOV R0, UR5 ;  /* 0x0000000500007c02 */ /* 0x010fce0008000f00 */
.L_x_163:
[----:B-1----:R1:W2:Y:S02]  /*9600*/  SYNCS.PHASECHK.TRANS64.TRYWAIT P0, [R0+URZ], R3 ;  /* 0x00000003000075a7 */ /* 0x0022a400080011ff */
[----:B--2---:R-:W-:Y:S05]  /*9610*/  @!P0 NANOSLEEP.SYNCS 0x989680 ;  /* 0x009896800000895d */ /* 0x004fea0003900000 */
[----:B------:R-:W2:Y:S02]  /*9620*/  @!P0 SYNCS.PHASECHK.TRANS64 P0, [R0+URZ], R3 ;  /* 0x00000003000085a7 */ /* 0x000ea400080010ff */
[----:B--2---:R-:W-:Y:S05]  /*9630*/  @!P0 BRA `(.L_x_163) ;  /* 0xfffffffc00f08947 */ /* 0x004fea000383ffff */
[----:B------:R-:W-:Y:S05]  /*9640*/  BRA `(.L_x_164) ;  /* 0xffffff98000c7947 */ /* 0x000fea000383ffff */
.L_x_54:
[----:B----4-:R-:W-:-:S07]  /*9650*/  MOV R0, UR5 ;  /* 0x0000000500007c02 */ /* 0x010fce0008000f00 */
.L_x_165:
[----:B-1----:R1:W2:Y:S02]  /*9660*/  SYNCS.PHASECHK.TRANS64.TRYWAIT P0, [R0+URZ], R3 ;  /* 0x00000003000075a7 */ /* 0x0022a400080011ff */
[----:B--2---:R-:W-:Y:S05]  /*9670*/  @!P0 NANOSLEEP.SYNCS 0x989680 ;  /* 0x009896800000895d */ /* 0x004fea0003900000 */
[----:B------:R-:W2:Y:S02]  /*9680*/  @!P0 SYNCS.PHASECHK.TRANS64 P0, [R0+URZ], R3 ;  /* 0x00000003000085a7 */ /* 0x000ea400080010ff */
[----:B--2---:R-:W-:Y:S05]  /*9690*/  @!P0 BRA `(.L_x_165) ;  /* 0xfffffffc00f08947 */ /* 0x004fea000383ffff */
[----:B------:R-:W-:Y:S05]  /*96a0*/  BRA `(.L_x_166) ;  /* 0xffffff9800187947 */ /* 0x000fea000383ffff */
.L_x_55:
[----:B----4-:R-:W-:-:S07]  /*96b0*/  MOV R0, UR5 ;  /* 0x0000000500007c02 */ /* 0x010fce0008000f00 */
.L_x_167:
[----:B-1----:R1:W2:Y:S02]  /*96c0*/  SYNCS.PHASECHK.TRANS64.TRYWAIT P0, [R0+URZ], R3 ;  /* 0x00000003000075a7 */ /* 0x0022a400080011ff */
[----:B--2---:R-:W-:Y:S05]  /*96d0*/  @!P0 NANOSLEEP.SYNCS 0x989680 ;  /* 0x009896800000895d */ /* 0x004fea0003900000 */
[----:B------:R-:W2:Y:S02]  /*96e0*/  @!P0 SYNCS.PHASECHK.TRANS64 P0, [R0+URZ], R3 ;  /* 0x00000003000085a7 */ /* 0x000ea400080010ff */
[----:B--2---:R-:W-:Y:S05]  /*96f0*/  @!P0 BRA `(.L_x_167) ;  /* 0xfffffffc00f08947 */ /* 0x004fea000383ffff */
[----:B------:R-:W-:Y:S05]  /*9700*/  BRA `(.L_x_168) ;  /* 0xffffff9800247947 */ /* 0x000fea000383ffff */
.L_x_56:
[----:B----4-:R-:W-:-:S07]  /*9710*/  MOV R0, UR5 ;  /* 0x0000000500007c02 */ /* 0x010fce0008000f00 */
.L_x_169:
[----:B-1----:R1:W2:Y:S02]  /*9720*/  SYNCS.PHASECHK.TRANS64.TRYWAIT P0, [R0+URZ], R3 ;  /* 0x00000003000075a7 */ /* 0x0022a400080011ff */
[----:B--2---:R-:W-:Y:S05]  /*9730*/  @!P0 NANOSLEEP.SYNCS 0x989680 ;  /* 0x009896800000895d */ /* 0x004fea0003900000 */
[----:B------:R-:W2:Y:S02]  /*9740*/  @!P0 SYNCS.PHASECHK.TRANS64 P0, [R0+URZ], R3 ;  /* 0x00000003000085a7 */ /* 0x000ea400080010ff */
[----:B--2---:R-:W-:Y:S05]  /*9750*/  @!P0 BRA `(.L_x_169) ;  /* 0xfffffffc00f08947 */ /* 0x004fea000383ffff */
[----:B------:R-:W-:Y:S05]  /*9760*/  BRA `(.L_x_170) ;  /* 0xffffff9800307947 */ /* 0x000fea000383ffff */
.L_x_57:
[----:B----4-:R-:W-:-:S07]  /*9770*/  MOV R0, UR5 ;  /* 0x0000000500007c02 */ /* 0x010fce0008000f00 */
.L_x_171:
[----:B-1----:R1:W2:Y:S02]  /*9780*/  SYNCS.PHASECHK.TRANS64.TRYWAIT P0, [R0+URZ], R3 ;  /* 0x00000003000075a7 */ /* 0x0022a400080011ff */
[----:B--2---:R-:W-:Y:S05]  /*9790*/  @!P0 NANOSLEEP.SYNCS 0x989680 ;  /* 0x009896800000895d */ /* 0x004fea0003900000 */
[----:B------:R-:W2:Y:S02]  /*97a0*/  @!P0 SYNCS.PHASECHK.TRANS64 P0, [R0+URZ], R3 ;  /* 0x00000003000085a7 */ /* 0x000ea400080010ff */
[----:B--2---:R-:W-:Y:S05]  /*97b0*/  @!P0 BRA `(.L_x_171) ;  /* 0xfffffffc00f08947 */ /* 0x004fea000383ffff */
[----:B------:R-:W-:Y:S05]  /*97c0*/  BRA `(.L_x_172) ;  /* 0xffffff98003c7947 */ /* 0x000fea000383ffff */
.L_x_58:
[----:B----4-:R-:W-:-:S07]  /*97d0*/  MOV R0, UR5 ;  /* 0x0000000500007c02 */ /* 0x010fce0008000f00 */
.L_x_173:
[----:B-1----:R1:W2:Y:S02]  /*97e0*/  SYNCS.PHASECHK.TRANS64.TRYWAIT P0, [R0+URZ], R3 ;  /* 0x00000003000075a7 */ /* 0x0022a400080011ff */
[----:B--2---:R-:W-:Y:S05]  /*97f0*/  @!P0 NANOSLEEP.SYNCS 0x989680 ;  /* 0x009896800000895d */ /* 0x004fea0003900000 */
[----:B------:R-:W2:Y:S02]  /*9800*/  @!P0 SYNCS.PHASECHK.TRANS64 P0, [R0+URZ], R3 ;  /* 0x00000003000085a7 */ /* 0x000ea400080010ff */
[----:B--2---:R-:W-:Y:S05]  /*9810*/  @!P0 BRA `(.L_x_173) ;  /* 0xfffffffc00f08947 */ /* 0x004fea000383ffff */
[----:B------:R-:W-:Y:S05]  /*9820*/  BRA `(.L_x_174) ;  /* 0xffffff9800487947 */ /* 0x000fea000383ffff */
.L_x_59:
[----:B----4-:R-:W-:-:S07]  /*9830*/  MOV R0, UR5 ;  /* 0x0000000500007c02 */ /* 0x010fce0008000f00 */
.L_x_175:
[----:B-1----:R1:W2:Y:S02]  /*9840*/  SYNCS.PHASECHK.TRANS64.TRYWAIT P0, [R0+URZ], R3 ;  /* 0x00000003000075a7 */ /* 0x0022a400080011ff */
[----:B--2---:R-:W-:Y:S05]  /*9850*/  @!P0 NANOSLEEP.SYNCS 0x989680 ;  /* 0x009896800000895d */ /* 0x004fea0003900000 */
[----:B------:R-:W2:Y:S02]  /*9860*/  @!P0 SYNCS.PHASECHK.TRANS64 P0, [R0+URZ], R3 ;  /* 0x00000003000085a7 */ /* 0x000ea400080010ff */
[----:B--2---:R-:W-:Y:S05]  /*9870*/  @!P0 BRA `(.L_x_175) ;  /* 0xfffffffc00f08947 */ /* 0x004fea000383ffff */
[----:B------:R-:W-:Y:S05]  /*9880*/  BRA `(.L_x_176) ;  /* 0xffffff9800547947 */ /* 0x000fea000383ffff */
.L_x_62:
[----:B-1----:R1:W2:Y:S02]  /*9890*/  SYNCS.PHASECHK.TRANS64.TRYWAIT P0, [R0+URZ+0x210], R5 ;  /* 0x00021005000075a7 */ /* 0x0022a400080011ff */
[----:B--2---:R-:W-:Y:S05]  /*98a0*/  @!P0 NANOSLEEP.SYNCS 0x989680 ;  /* 0x009896800000895d */ /* 0x004fea0003900000 */
[----:B------:R-:W2:Y:S02]  /*98b0*/  @!P0 SYNCS.PHASECHK.TRANS64 P0, [R0+URZ+0x210], R5 ;  /* 0x00021005000085a7 */ /* 0x000ea400080010ff */
[----:B--2---:R-:W-:Y:S05]  /*98c0*/  @!P0 BRA `(.L_x_62) ;  /* 0xfffffffc00f08947 */ /* 0x004fea000383ffff */
[----:B------:R-:W-:Y:S05]  /*98d0*/  BRA `(.L_x_177) ;  /* 0xffffff9800b07947 */ /* 0x000fea000383ffff */
.L_x_63:
[----:B------:R-:W-:-:S07]  /*98e0*/  MOV R0, UR5 ;  /* 0x0000000500007c02 */ /* 0x000fce0008000f00 */
.L_x_178:
[----:B-1----:R1:W2:Y:S02]  /*98f0*/  SYNCS.PHASECHK.TRANS64.TRYWAIT P0, [R0+URZ+0x1c0], R5 ;  /* 0x0001c005000075a7 */ /* 0x0022a400080011ff */
[----:B--2---:R-:W-:Y:S05]  /*9900*/  @!P0 NANOSLEEP.SYNCS 0x989680 ;  /* 0x009896800000895d */ /* 0x004fea0003900000 */
[----:B------:R-:W2:Y:S02]  /*9910*/  @!P0 SYNCS.PHASECHK.TRANS64 P0, [R0+URZ+0x1c0], R5 ;  /* 0x0001c005000085a7 */ /* 0x000ea400080010ff */
[----:B--2---:R-:W-:Y:S05]  /*9920*/  @!P0 BRA `(.L_x_178) ;  /* 0xfffffffc00f08947 */ /* 0x004fea000383ffff */
[----:B------:R-:W-:Y:S05]  /*9930*/  BRA `(.L_x_179) ;  /* 0xffffff9800c07947 */ /* 0x000fea000383ffff */
.L_x_64:
[----:B-1----:R1:W2:Y:S02]  /*9940*/  SYNCS.PHASECHK.TRANS64.TRYWAIT P1, [R0+URZ+0x1b0], R5 ;  /* 0x0001b005000075a7 */ /* 0x0022a400080211ff */
[----:B--2---:R-:W-:Y:S05]  /*9950*/  @!P1 NANOSLEEP.SYNCS 0x989680 ;  /* 0x009896800000995d */ /* 0x004fea0003900000 */
[----:B------:R-:W2:Y:S02]  /*9960*/  @!P1 SYNCS.PHASECHK.TRANS64 P1, [R0+URZ+0x1b0], R5 ;  /* 0x0001b005000095a7 */ /* 0x000ea400080210ff */
[----:B--2---:R-:W-:Y:S05]  /*9970*/  @!P1 BRA `(.L_x_64) ;  /* 0xfffffffc00f09947 */ /* 0x004fea000383ffff */
[----:B------:R-:W-:Y:S05]  /*9980*/  BRA `(.L_x_180) ;  /* 0xffffff9800f07947 */ /* 0x000fea000383ffff */
.L_x_67:
[----:B------:R-:W-:-:S07]  /*9990*/  MOV R0, UR5 ;  /* 0x0000000500007c02 */ /* 0x000fce0008000f00 */
.L_x_181:
[----:B-1----:R1:W2:Y:S02]  /*99a0*/  SYNCS.PHASECHK.TRANS64.TRYWAIT P0, [R0+URZ+0x1c0], R3 ;  /* 0x0001c003000075a7 */ /* 0x0022a400080011ff */
[----:B--2---:R-:W-:Y:S05]  /*99b0*/  @!P0 NANOSLEEP.SYNCS 0x989680 ;  /* 0x009896800000895d */ /* 0x004fea0003900000 */
[----:B------:R-:W2:Y:S02]  /*99c0*/  @!P0 SYNCS.PHASECHK.TRANS64 P0, [R0+URZ+0x1c0], R3 ;  /* 0x0001c003000085a7 */ /* 0x000ea400080010ff */
[----:B--2---:R-:W-:Y:S05]  /*99d0*/  @!P0 BRA `(.L_x_181) ;  /* 0xfffffffc00f08947 */ /* 0x004fea000383ffff */
[----:B------:R-:W-:Y:S05]  /*99e0*/  BRA `(.L_x_66) ;  /* 0xffffff9c00447947 */ /* 0x000fea000383ffff */
.L_x_74:
[----:B-1----:R1:W2:Y:S02]  /*99f0*/  SYNCS.PHASECHK.TRANS64.TRYWAIT P1, [R0+URZ+0x1b0], R5 ;  /* 0x0001b005000075a7 */ /* 0x0022a400080211ff */
[----:B--2---:R-:W-:Y:S05]  /*9a00*/  @!P1 NANOSLEEP.SYNCS 0x989680 ;  /* 0x009896800000995d */ /* 0x004fea0003900000 */
[----:B------:R-:W2:Y:S02]  /*9a10*/  @!P1 SYNCS.PHASECHK.TRANS64 P1, [R0+URZ+0x1b0], R5 ;  /* 0x0001b005000095a7 */ /* 0x000ea400080210ff */
[----:B--2---:R-:W-:Y:S05]  /*9a20*/  @!P1 BRA `(.L_x_74) ;  /* 0xfffffffc00f09947 */ /* 0x004fea000383ffff */
[----:B------:R-:W-:Y:S05]  /*9a30*/  BRA `(.L_x_182) ;  /* 0xffffffa000987947 */ /* 0x000fea000383ffff */
.L_x_75:
[----:B------:R-:W-:-:S07]  /*9a40*/  MOV R3, UR9 ;  /* 0x0000000900037c02 */ /* 0x000fce0008000f00 */
.L_x_183:
[----:B-1----:R1:W2:Y:S02]  /*9a50*/  SYNCS.PHASECHK.TRANS64.TRYWAIT P0, [R3+URZ+0x1f0], R0 ;  /* 0x0001f000030075a7 */ /* 0x0022a400080011ff */
[----:B--2---:R-:W-:Y:S05]  /*9a60*/  @!P0 NANOSLEEP.SYNCS 0x989680 ;  /* 0x009896800000895d */ /* 0x004fea0003900000 */
[----:B------:R-:W2:Y:S02]  /*9a70*/  @!P0 SYNCS.PHASECHK.TRANS64 P0, [R3+URZ+0x1f0], R0 ;  /* 0x0001f000030085a7 */ /* 0x000ea400080010ff */
[----:B--2---:R-:W-:Y:S05]  /*9a80*/  @!P0 BRA `(.L_x_183) ;  /* 0xfffffffc00f08947 */ /* 0x004fea000383ffff */
[----:B------:R-:W-:Y:S05]  /*9a90*/  BRA `(.L_x_184) ;  /* 0xffffffa000cc7947 */ /* 0x000fea000383ffff */
.L_x_78:
[----:B------:R-:W-:Y:S07]  /*9aa0*/  MOV R0, UR7 ;  /* 0x0000000700007c02 */ /* 0x000fee0008000f00 */
.L_x_185:
[----:B-1----:R1:W2:Y:S02]  /*9ab0*/  SYNCS.PHASECHK.TRANS64.TRYWAIT P0, [R0+URZ], R3 ;  /* 0x00000003000075a7 */ /* 0x0022a400080011ff */
[----:B--2---:R-:W-:Y:S05]  /*9ac0*/  @!P0 NANOSLEEP.SYNCS 0x989680 ;  /* 0x009896800000895d */ /* 0x004fea0003900000 */
[----:B------:R-:W2:Y:S02]  /*9ad0*/  @!P0 SYNCS.PHASECHK.TRANS64 P0, [R0+URZ], R3 ;  /* 0x00000003000085a7 */ /* 0x000ea400080010ff */
[----:B--2---:R-:W-:Y:S05]  /*9ae0*/  @!P0 BRA `(.L_x_185) ;  /* 0xfffffffc00f08947 */ /* 0x004fea000383ffff */
[----:B------:R-:W-:Y:S05]  /*9af0*/  BRA `(.L_x_77) ;  /* 0xffffffa000ec7947 */ /* 0x000fea000383ffff */
.L_x_81:
[----:B------:R-:W-:-:S07]  /*9b00*/  MOV R0, UR5 ;  /* 0x0000000500007c02 */ /* 0x000fce0008000f00 */
.L_x_186:
[----:B--2---:R2:W3:Y:S02]  /*9b10*/  SYNCS.PHASECHK.TRANS64.TRYWAIT P0, [R0+URZ], R3 ;  /* 0x00000003000075a7 */ /* 0x0044e400080011ff */
[----:B---3--:R-:W-:Y:S05]  /*9b20*/  @!P0 NANOSLEEP.SYNCS 0x989680 ;  /* 0x009896800000895d */ /* 0x008fea0003900000 */
[----:B------:R-:W3:Y:S02]  /*9b30*/  @!P0 SYNCS.PHASECHK.TRANS64 P0, [R0+URZ], R3 ;  /* 0x00000003000085a7 */ /* 0x000ee400080010ff */
[----:B---3--:R-:W-:Y:S05]  /*9b40*/  @!P0 BRA `(.L_x_186) ;  /* 0xfffffffc00f08947 */ /* 0x008fea000383ffff */
[----:B------:R-:W-:Y:S05]  /*9b50*/  BRA `(.L_x_187) ;  /* 0xffffffa400907947 */ /* 0x000fea000383ffff */
.L_x_82:
[----:B------:R-:W-:-:S07]  /*9b60*/  MOV R0, UR5 ;  /* 0x0000000500007c02 */ /* 0x000fce0008000f00 */
.L_x_188:
[----:B--2---:R2:W3:Y:S02]  /*9b70*/  SYNCS.PHASECHK.TRANS64.TRYWAIT P0, [R0+URZ], R3 ;  /* 0x00000003000075a7 */ /* 0x0044e400080011ff */
[----:B---3--:R-:W-:Y:S05]  /*9b80*/  @!P0 NANOSLEEP.SYNCS 0x989680 ;  /* 0x009896800000895d */ /* 0x008fea0003900000 */
[----:B------:R-:W3:Y:S02]  /*9b90*/  @!P0 SYNCS.PHASECHK.TRANS64 P0, [R0+URZ], R3 ;  /* 0x00000003000085a7 */ /* 0x000ee400080010ff */
[----:B---3--:R-:W-:Y:S05]  /*9ba0*/  @!P0 BRA `(.L_x_188) ;  /* 0xfffffffc00f08947 */ /* 0x008fea000383ffff */
[----:B------:R-:W-:Y:S05]  /*9bb0*/  BRA `(.L_x_189) ;  /* 0xffffffa4009c7947 */ /* 0x000fea000383ffff */
.L_x_83:
[----:B------:R-:W-:-:S07]  /*9bc0*/  MOV R0, UR5 ;  /* 0x0000000500007c02 */ /* 0x000fce0008000f00 */
.L_x_190:
[----:B--2---:R2:W3:Y:S02]  /*9bd0*/  SYNCS.PHASECHK.TRANS64.TRYWAIT P0, [R0+URZ], R3 ;  /* 0x00000003000075a7 */ /* 0x0044e400080011ff */
[----:B---3--:R-:W-:Y:S05]  /*9be0*/  @!P0 NANOSLEEP.SYNCS 0x989680 ;  /* 0x009896800000895d */ /* 0x008fea0003900000 */
[----:B------:R-:W3:Y:S02]  /*9bf0*/  @!P0 SYNCS.PHASECHK.TRANS64 P0, [R0+URZ], R3 ;  /* 0x00000003000085a7 */ /* 0x000ee400080010ff */
[----:B---3--:R-:W-:Y:S05]  /*9c00*/  @!P0 BRA `(.L_x_190) ;  /* 0xfffffffc00f08947 */ /* 0x008fea000383ffff */
[----:B------:R-:W-:Y:S05]  /*9c10*/  BRA `(.L_x_191) ;  /* 0xffffffa400a87947 */ /* 0x000fea000383ffff */
.L_x_84:
[----:B------:R-:W-:-:S07]  /*9c20*/  MOV R0, UR7 ;  /* 0x0000000700007c02 */ /* 0x000fce0008000f00 */
.L_x_192:
[----:B--2---:R2:W3:Y:S02]  /*9c30*/  SYNCS.PHASECHK.TRANS64.TRYWAIT P0, [R0+URZ], R3 ;  /* 0x00000003000075a7 */ /* 0x0044e400080011ff */
[----:B---3--:R-:W-:Y:S05]  /*9c40*/  @!P0 NANOSLEEP.SYNCS 0x989680 ;  /* 0x009896800000895d */ /* 0x008fea0003900000 */
[----:B------:R-:W3:Y:S02]  /*9c50*/  @!P0 SYNCS.PHASECHK.TRANS64 P0, [R0+URZ], R3 ;  /* 0x00000003000085a7 */ /* 0x000ee400080010ff */
[----:B---3--:R-:W-:Y:S05]  /*9c60*/  @!P0 BRA `(.L_x_192) ;  /* 0xfffffffc00f08947 */ /* 0x008fea000383ffff */
[----:B------:R-:W-:Y:S05]  /*9c70*/  BRA `(.L_x_193) ;  /* 0xffffffa400b47947 */ /* 0x000fea000383ffff */
.L_x_89:
[----:B--2---:R2:W3:Y:S02]  /*9c80*/  SYNCS.PHASECHK.TRANS64.TRYWAIT P0, [R0+URZ+0x1b0], R3 ;  /* 0x0001b003000075a7 */ /* 0x0044e400080011ff */
[----:B---3--:R-:W-:Y:S05]  /*9c90*/  @!P0 NANOSLEEP.SYNCS 0x989680 ;  /* 0x009896800000895d */ /* 0x008fea0003900000 */
[----:B------:R-:W3:Y:S02]  /*9ca0*/  @!P0 SYNCS.PHASECHK.TRANS64 P0, [R0+URZ+0x1b0], R3 ;  /* 0x0001b003000085a7 */ /* 0x000ee400080010ff */
[----:B---3--:R-:W-:Y:S05]  /*9cb0*/  @!P0 BRA `(.L_x_89) ;  /* 0xfffffffc00f08947 */ /* 0x008fea000383ffff */
[----:B------:R-:W-:Y:S05]  /*9cc0*/  BRA `(.L_x_194) ;  /* 0xffffffa800b87947 */ /* 0x000fea000383ffff */
.L_x_92:
[----:B------:R-:W-:Y:S07]  /*9cd0*/  MOV R0, UR7 ;  /* 0x0000000700007c02 */ /* 0x000fee0008000f00 */
.L_x_195:
[----:B--2---:R2:W3:Y:S02]  /*9ce0*/  SYNCS.PHASECHK.TRANS64.TRYWAIT P0, [R0+URZ+0x1a8], R3 ;  /* 0x0001a803000075a7 */ /* 0x0044e400080011ff */
[----:B---3--:R-:W-:Y:S05]  /*9cf0*/  @!P0 NANOSLEEP.SYNCS 0x989680 ;  /* 0x009896800000895d */ /* 0x008fea0003900000 */
[----:B------:R-:W3:Y:S02]  /*9d00*/  @!P0 SYNCS.PHASECHK.TRANS64 P0, [R0+URZ+0x1a8], R3 ;  /* 0x0001a803000085a7 */ /* 0x000ee400080010ff */
[----:B---3--:R-:W-:Y:S05]  /*9d10*/  @!P0 BRA `(.L_x_195) ;  /* 0xfffffffc00f08947 */ /* 0x008fea000383ffff */
[----:B------:R-:W-:Y:S05]  /*9d20*/  BRA `(.L_x_91) ;  /* 0xffffffac00987947 */ /* 0x000fea000383ffff */
.L_x_95:
[----:B--2---:R-:W-:Y:S07]  /*9d30*/  MOV R3, UR7 ;  /* 0x0000000700037c02 */ /* 0x004fee0008000f00 */
.L_x_196:
[----:B-1----:R1:W2:Y:S02]  /*9d40*/  SYNCS.PHASECHK.TRANS64.TRYWAIT P0, [R3+URZ+0x190], R12 ;  /* 0x0001900c030075a7 */ /* 0x0022a400080011ff */
[----:B--2---:R-:W-:Y:S05]  /*9d50*/  @!P0 NANOSLEEP.SYNCS 0x989680 ;  /* 0x009896800000895d */ /* 0x004fea0003900000 */
[----:B------:R-:W2:Y:S02]  /*9d60*/  @!P0 SYNCS.PHASECHK.TRANS64 P0, [R3+URZ+0x190], R12 ;  /* 0x0001900c030085a7 */ /* 0x000ea400080010ff */
[----:B--2---:R-:W-:Y:S05]  /*9d70*/  @!P0 BRA `(.L_x_196) ;  /* 0xfffffffc00f08947 */ /* 0x004fea000383ffff */
[----:B------:R-:W-:Y:S05]  /*9d80*/  BRA `(.L_x_197) ;  /* 0xffffffb000107947 */ /* 0x000fea000383ffff */
.L_x_96:
[----:B------:R-:W-:Y:S07]  /*9d90*/  MOV R3, UR7 ;  /* 0x0000000700037c02 */ /* 0x000fee0008000f00 */
.L_x_198:
[----:B-1----:R1:W2:Y:S02]  /*9da0*/  SYNCS.PHASECHK.TRANS64.TRYWAIT P0, [R3+URZ+0x198], R12 ;  /* 0x0001980c030075a7 */ /* 0x0022a400080011ff */
[----:B--2---:R-:W-:Y:S05]  /*9db0*/  @!P0 NANOSLEEP.SYNCS 0x989680 ;  /* 0x009896800000895d */ /* 0x004fea0003900000 */
[----:B------:R-:W2:Y:S02]  /*9dc0*/  @!P0 SYNCS.PHASECHK.TRANS64 P0, [R3+URZ+0x198], R12 ;  /* 0x0001980c030085a7 */ /* 0x000ea400080010ff */
[----:B--2---:R-:W-:Y:S05]  /*9dd0*/  @!P0 BRA `(.L_x_198) ;  /* 0xfffffffc00f08947 */ /* 0x004fea000383ffff */
[----:B------:R-:W-:Y:S05]  /*9de0*/  BRA `(.L_x_199) ;  /* 0xffffffb000907947 */ /* 0x000fea000383ffff */
.L_x_98:
[----:B------:R-:W-:-:S07]  /*9df0*/  MOV R0, UR7 ;  /* 0x0000000700007c02 */ /* 0x000fce0008000f00 */
.L_x_200:
[----:B-1----:R1:W3:Y:S02]  /*9e00*/  SYNCS.PHASECHK.TRANS64.TRYWAIT P0, [R0+URZ+0x190], R3 ;  /* 0x00019003000075a7 */ /* 0x0022e400080011ff */
[----:B---3--:R-:W-:Y:S05]  /*9e10*/  @!P0 NANOSLEEP.SYNCS 0x989680 ;  /* 0x009896800000895d */ /* 0x008fea0003900000 */
[----:B------:R-:W3:Y:S02]  /*9e20*/  @!P0 SYNCS.PHASECHK.TRANS64 P0, [R0+URZ+0x190], R3 ;  /* 0x00019003000085a7 */ /* 0x000ee400080010ff */
[----:B---3--:R-:W-:Y:S05]  /*9e30*/  @!P0 BRA `(.L_x_200) ;  /* 0xfffffffc00f08947 */ /* 0x008fea000383ffff */
[----:B------:R-:W-:Y:S05]  /*9e40*/  BRA `(.L_x_201) ;  /* 0xffffffb400007947 */ /* 0x000fea000383ffff */
.L_x_100:
[----:B--2---:R2:W4:Y:S02]  /*9e50*/  SYNCS.PHASECHK.TRANS64.TRYWAIT P0, [R0+URZ+0x1b0], R3 ;  /* 0x0001b003000075a7 */ /* 0x00452400080011ff */
[----:B----4-:R-:W-:Y:S05]  /*9e60*/  @!P0 NANOSLEEP.SYNCS 0x989680 ;  /* 0x009896800000895d */ /* 0x010fea0003900000 */
[----:B------:R-:W4:Y:S02]  /*9e70*/  @!P0 SYNCS.PHASECHK.TRANS64 P0, [R0+URZ+0x1b0], R3 ;  /* 0x0001b003000085a7 */ /* 0x000f2400080010ff */
[----:B----4-:R-:W-:Y:S05]  /*9e80*/  @!P0 BRA `(.L_x_100) ;  /* 0xfffffffc00f08947 */ /* 0x010fea000383ffff */
[----:B------:R-:W-:Y:S05]  /*9e90*/  BRA `(.L_x_202) ;  /* 0xffffffb400c87947 */ /* 0x000fea000383ffff */
.L_x_111:
[----:B-1----:R1:W3:Y:S02]  /*9ea0*/  SYNCS.PHASECHK.TRANS64.TRYWAIT P1, [R3+URZ+0x180], R0 ;  /* 0x00018000030075a7 */ /* 0x0022e400080211ff */
[----:B---3--:R-:W-:Y:S05]  /*9eb0*/  @!P1 NANOSLEEP.SYNCS 0x989680 ;  /* 0x009896800000995d */ /* 0x008fea0003900000 */
[----:B------:R-:W3:Y:S02]  /*9ec0*/  @!P1 SYNCS.PHASECHK.TRANS64 P1, [R3+URZ+0x180], R0 ;  /* 0x00018000030095a7 */ /* 0x000ee400080210ff */
[----:B---3--:R-:W-:Y:S05]  /*9ed0*/  @!P1 BRA `(.L_x_111) ;  /* 0xfffffffc00f09947 */ /* 0x008fea000383ffff */
[----:B------:R-:W-:Y:S05]  /*9ee0*/  BRA `(.L_x_110) ;  /* 0xffffffc000ec7947 */ /* 0x000fea000383ffff */
.L_x_113:
[----:B-1----:R1:W4:Y:S02]  /*9ef0*/  SYNCS.PHASECHK.TRANS64.TRYWAIT P0, [R207+URZ+0x1d0], R2 ;  /* 0x0001d002cf0075a7 */ /* 0x00232400080011ff */
[----:B----4-:R-:W-:Y:S05]  /*9f00*/  @!P0 NANOSLEEP.SYNCS 0x989680 ;  /* 0x009896800000895d */ /* 0x010fea0003900000 */
[----:B------:R-:W4:Y:S02]  /*9f10*/  @!P0 SYNCS.PHASECHK.TRANS64 P0, [R207+URZ+0x1d0], R2 ;  /* 0x0001d002cf0085a7 */ /* 0x000f2400080010ff */
[----:B----4-:R-:W-:Y:S05]  /*9f20*/  @!P0 BRA `(.L_x_113) ;  /* 0xfffffffc00f08947 */ /* 0x010fea000383ffff */
[----:B------:R-:W-:Y:S05]  /*9f30*/  BRA `(.L_x_112) ;  /* 0xffffffc400487947 */ /* 0x000fea000383ffff */
.L_x_122:
[----:B--2---:R2:W3:Y:S02]  /*9f40*/  SYNCS.PHASECHK.TRANS64.TRYWAIT P0, [R210+URZ+0x180], R3 ;  /* 0x00018003d20075a7 */ /* 0x0044e400080011ff */
[----:B---3--:R-:W-:Y:S05]  /*9f50*/  @!P0 NANOSLEEP.SYNCS 0x989680 ;  /* 0x009896800000895d */ /* 0x008fea0003900000 */
[----:B------:R-:W3:Y:S02]  /*9f60*/  @!P0 SYNCS.PHASECHK.TRANS64 P0, [R210+URZ+0x180], R3 ;  /* 0x00018003d20085a7 */ /* 0x000ee400080010ff */
[----:B---3--:R-:W-:Y:S05]  /*9f70*/  @!P0 BRA `(.L_x_122) ;  /* 0xfffffffc00f08947 */ /* 0x008fea000383ffff */
[----:B------:R-:W-:Y:S05]  /*9f80*/  BRA `(.L_x_121) ;  /* 0xffffffd800547947 */ /* 0x000fea000383ffff */
        .weak           $__internal_0_$__cuda_sm10x_tcgen05_guardrail_trap_col_being_dealloced_not_returned_by_alloc
        .type           $__internal_0_$__cuda_sm10x_tcgen05_guardrail_trap_col_being_dealloced_not_returned_by_alloc,@function
        .size           $__internal_0_$__cuda_sm10x_tcgen05_guardrail_trap_col_being_dealloced_not_returned_by_alloc,($__internal_1_$__cuda_sm10x_tcgen05_guardrail_trap_phase_invalid_during_alloc - $__internal_0_$__cuda_sm10x_tcgen05_guardrail_trap_col_being_dealloced_not_returned_by_alloc)
$__internal_0_$__cuda_sm10x_tcgen05_guardrail_trap_col_being_dealloced_not_returned_by_alloc:
[----:B------:R-:W-:Y:S05]  /*9f90*/  BPT.TRAP 0x1 ;  /* 0x000000040000795c */ /* 0x000fea0000300000 */
[----:B------:R-:W-:-:S04]  /*9fa0*/  HFMA2 R3, -RZ, RZ, 0, 0 ;  /* 0x00000000ff037431 */ /* 0x000fc800000001ff */
[----:B------:R-:W-:Y:S05]  /*9fb0*/  RET.REL.NODEC R2 `(_ZN7cutlass13device_kernelINS_4gemm6kernel13GemmUniversalIN4cute5tupleIJiiiiEEENS1_10collective13CollectiveMmaINS1_35MainloopSm100TmaUmmaWarpSpecializedILi24ELi2ELi4ENS5_IJNS4_1CILi1EEESB_SB_EEEEENS5_IJNSA_ILi128EEESE_NSA_ILi32EEEEEENS_12float_e5m2_tENS5_IJSB_llEEENS_12float_e4m3_tENS5_IJlSB_lEEENS4_8TiledMMAINS4_8MMA_AtomIJNS4_10MMA_TraitsINS4_19SM100_MMA_F8F6F4_SSEJSH_SJ_fSE_SE_NS4_17integral_constantINS4_4UMMA5MajorELSR_1EEENSP_ISR_LSR_0EEENSP_INSQ_7ScaleInELSU_0EEESV_EEEEEENS4_6LayoutISC_NS5_IJNSA_ILi0EEESZ_SZ_EEEEENS5_IJNS4_10UnderscoreES12_S12_EEEEENS4_13SM90_TMA_LOADENS4_14ComposedLayoutINS4_7SwizzleILi3ELi4ELi3EEENS4_18smem_ptr_flag_bitsILi8EEENSY_INS5_IJSE_NSA_ILi8EEEEEENS5_IJSB_SE_EEEEEEEvNS4_8identityES15_NS16_INS17_ILi1ELi4ELi3EEES1A_NSY_INS5_IJS1B_SF_EEENS5_IJSF_SB_EEEEEEEvS1G_EENS_8epilogue10collective18CollectiveEpilogueINS1N_23Sm100TmaWarpSpecializedILi2ELi2ELi64ELb0ELb0EEEJSG_NS5_IJNSY_ISE_SB_EENSY_INSA_ILi64EEESB_EEEEESH_SK_SH_SK_NS1N_6fusion15FusionCallbacksIS1R_NS1W_17LinearCombinationISH_fSH_fLNS_15FloatRoundStyleE2EEESG_S1V_JEEENS4_5SM1004TMEM4LOAD26SM100_TMEM_LOAD_32dp32b64xES15_NS16_INS17_ILi2ELi4ELi3EEES1A_NSY_INS5_IJS1B_S1T_EEENS5_IJS1T_SB_EEEEEEENS4_39AutoVectorizingCopyWithAssumedAlignmentILi128EEENS4_14SM90_TMA_STOREES2A_S2C_S2C_EEEvvEEEEvNT_6ParamsE) ;  /* 0xffffff6002107950 */ /* 0x000fea0003c3ffff */
        .weak           $__internal_1_$__cuda_sm10x_tcgen05_guardrail_trap_phase_invalid_during_alloc
        .type           $__internal_1_$__cuda_sm10x_tcgen05_guardrail_trap_phase_invalid_during_alloc,@function
        .size           $__internal_1_$__cuda_sm10x_tcgen05_guardrail_trap_phase_invalid_during_alloc,($__internal_2_$__cuda_sm10x_tcgen05_guardrail_trap_unallocated_columns_being_dealloced - $__internal_1_$__cuda_sm10x_tcgen05_guardrail_trap_phase_invalid_during_alloc)
$__internal_1_$__cuda_sm10x_tcgen05_guardrail_trap_phase_invalid_during_alloc:
[----:B------:R-:W-:Y:S05]  /*9fc0*/  BPT.TRAP 0x1 ;  /* 0x000000040000795c */ /* 0x000fea0000300000 */
[----:B------:R-:W-:-:S04]  /*9fd0*/  MOV R3, 0x0 ;  /* 0x0000000000037802 */ /* 0x000fc80000000f00 */
[----:B------:R-:W-:Y:S05]  /*9fe0*/  RET.REL.NODEC R2 `(_ZN7cutlass13device_kernelINS_4gemm6kernel13GemmUniversalIN4cute5tupleIJiiiiEEENS1_10collective13CollectiveMmaINS1_35MainloopSm100TmaUmmaWarpSpecializedILi24ELi2ELi4ENS5_IJNS4_1CILi1EEESB_SB_EEEEENS5_IJNSA_ILi128EEESE_NSA_ILi32EEEEEENS_12float_e5m2_tENS5_IJSB_llEEENS_12float_e4m3_tENS5_IJlSB_lEEENS4_8TiledMMAINS4_8MMA_AtomIJNS4_10MMA_TraitsINS4_19SM100_MMA_F8F6F4_SSEJSH_SJ_fSE_SE_NS4_17integral_constantINS4_4UMMA5MajorELSR_1EEENSP_ISR_LSR_0EEENSP_INSQ_7ScaleInELSU_0EEESV_EEEEEENS4_6LayoutISC_NS5_IJNSA_ILi0EEESZ_SZ_EEEEENS5_IJNS4_10UnderscoreES12_S12_EEEEENS4_13SM90_TMA_LOADENS4_14ComposedLayoutINS4_7SwizzleILi3ELi4ELi3EEENS4_18smem_ptr_flag_bitsILi8EEENSY_INS5_IJSE_NSA_ILi8EEEEEENS5_IJSB_SE_EEEEEEEvNS4_8identityES15_NS16_INS17_ILi1ELi4ELi3EEES1A_NSY_INS5_IJS1B_SF_EEENS5_IJSF_SB_EEEEEEEvS1G_EENS_8epilogue10collective18CollectiveEpilogueINS1N_23Sm100TmaWarpSpecializedILi2ELi2ELi64ELb0ELb0EEEJSG_NS5_IJNSY_ISE_SB_EENSY_INSA_ILi64EEESB_EEEEESH_SK_SH_SK_NS1N_6fusion15FusionCallbacksIS1R_NS1W_17LinearCombinationISH_fSH_fLNS_15FloatRoundStyleE2EEESG_S1V_JEEENS4_5SM1004TMEM4LOAD26SM100_TMEM_LOAD_32dp32b64xES15_NS16_INS17_ILi2ELi4ELi3EEES1A_NSY_INS5_IJS1B_S1T_EEENS5_IJS1T_SB_EEEEEEENS4_39AutoVectorizingCopyWithAssumedAlignmentILi128EEENS4_14SM90_TMA_STOREES2A_S2C_S2C_EEEvvEEEEvNT_6ParamsE) ;  /* 0xffffff6002047950 */ /* 0x000fea0003c3ffff */
        .weak           $__internal_2_$__cuda_sm10x_tcgen05_guardrail_trap_unallocated_columns_being_dealloced
        .type           $__internal_2_$__cuda_sm10x_tcgen05_guardrail_trap_unallocated_columns_being_dealloced,@function
        .size           $__internal_2_$__cuda_sm10x_tcgen05_guardrail_trap_unallocated_columns_being_dealloced,(.L_x_204 - $__internal_2_$__cuda_sm10x_tcgen05_guardrail_trap_unallocated_columns_being_dealloced)
$__internal_2_$__cuda_sm10x_tcgen05_guardrail_trap_unallocated_columns_being_dealloced:
[----:B------:R-:W-:Y:S05]  /*9ff0*/  BPT.TRAP 0x1 ;  /* 0x000000040000795c */ /* 0x000fea0000300000 */
[----:B------:R-:W-:-:S04]  /*a000*/  HFMA2 R3, -RZ, RZ, 0, 0 ;  /* 0x00000000ff037431 */ /* 0x000fc800000001ff */
[----:B------:R-:W-:Y:S05]  /*a010*/  RET.REL.NODEC R2 `(_ZN7cutlass13device_kernelINS_4gemm6kernel13GemmUniversalIN4cute5tupleIJiiiiEEENS1_10collective13CollectiveMmaINS1_35MainloopSm100TmaUmmaWarpSpecializedILi24ELi2ELi4ENS5_IJNS4_1CILi1EEESB_SB_EEEEENS5_IJNSA_ILi128EEESE_NSA_ILi32EEEEEENS_12float_e5m2_tENS5_IJSB_llEEENS_12float_e4m3_tENS5_IJlSB_lEEENS4_8TiledMMAINS4_8MMA_AtomIJNS4_10MMA_TraitsINS4_19SM100_MMA_F8F6F4_SSEJSH_SJ_fSE_SE_NS4_17integral_constantINS4_4UMMA5MajorELSR_1EEENSP_ISR_LSR_0EEENSP_INSQ_7ScaleInELSU_0EEESV_EEEEEENS4_6LayoutISC_NS5_IJNSA_ILi0EEESZ_SZ_EEEEENS5_IJNS4_10UnderscoreES12_S12_EEEEENS4_13SM90_TMA_LOADENS4_14ComposedLayoutINS4_7SwizzleILi3ELi4ELi3EEENS4_18smem_ptr_flag_bitsILi8EEENSY_INS5_IJSE_NSA_ILi8EEEEEENS5_IJSB_SE_EEEEEEEvNS4_8identityES15_NS16_INS17_ILi1ELi4ELi3EEES1A_NSY_INS5_IJS1B_SF_EEENS5_IJSF_SB_EEEEEEEvS1G_EENS_8epilogue10collective18CollectiveEpilogueINS1N_23Sm100TmaWarpSpecializedILi2ELi2ELi64ELb0ELb0EEEJSG_NS5_IJNSY_ISE_SB_EENSY_INSA_ILi64EEESB_EEEEESH_SK_SH_SK_NS1N_6fusion15FusionCallbacksIS1R_NS1W_17LinearCombinationISH_fSH_fLNS_15FloatRoundStyleE2EEESG_S1V_JEEENS4_5SM1004TMEM4LOAD26SM100_TMEM_LOAD_32dp32b64xES15_NS16_INS17_ILi2ELi4ELi3EEES1A_NSY_INS5_IJS1B_S1T_EEENS5_IJS1T_SB_EEEEEEENS4_39AutoVectorizingCopyWithAssumedAlignmentILi128EEENS4_14SM90_TMA_STOREES2A_S2C_S2C_EEEvvEEEEvNT_6ParamsE) ;  /* 0xffffff5c02f87950 */ /* 0x000fea0003c3ffff */
.L_x_203:
[----:B------:R-:W-:-:S00]  /*a020*/  BRA `(.L_x_203) ;  /* 0xfffffffc00fc7947 */ /* 0x000fc0000383ffff */
[----:B------:R-:W-:-:S00]  /*a030*/  NOP ;  /* 0x0000000000007918 */ /* 0x000fc00000000000 */
        /* <DEDUP_REMOVED lines=12> */
.L_x_204:


//--------------------- .nv.global.init           --------------------------
	.section	.nv.global.init,"aw",@progbits
.nv.global.init:
	.type		$str$27,@object
	.size		$str$27,($str$28 - $str$27)
$str$27:
        /*0000*/ 	.byte	0x28, 0x61, 0x64, 0x64, 0x72, 0x65, 0x73, 0x73, 0x20, 0x26, 0x20, 0x6d, 0x61, 0x73, 0x6b, 0x29
        /*0010*/ 	.byte	0x20, 0x3d, 0x3d, 0x20, 0x30, 0x00
	.type		$str$28,@object
	.size		$str$28,($str$26 - $str$28)
$str$28:
        /*0016*/ 	.byte	0x2f, 0x74, 0x6d, 0x70, 0x2f, 0x63, 0x75, 0x74, 0x6c, 0x61, 0x73, 0x73, 0x5f, 0x73, 0x77, 0x65
        /*0026*/ 	.byte	0x65, 0x70, 0x5f, 0x73, 0x72, 0x63, 0x2f, 0x69, 0x6e, 0x63, 0x6c, 0x75, 0x64, 0x65, 0x2f, 0x63
        /*0036*/ 	.byte	0x75, 0x74, 0x65, 0x2f, 0x70, 0x6f, 0x69, 0x6e, 0x74, 0x65, 0x72, 0x5f, 0x66, 0x6c, 0x61, 0x67
        /*0046*/ 	.byte	0x67, 0x65, 0x64, 0x2e, 0x68, 0x70, 0x70, 0x00
	.type		$str$26,@object
	.size		$str$26,($str$25 - $str$26)
$str$26:
        /*004e*/ 	.byte	0x2f, 0x74, 0x6d, 0x70, 0x2f, 0x63, 0x75, 0x74, 0x6c, 0x61, 0x73, 0x73, 0x5f, 0x73, 0x77, 0x65
        /*005e*/ 	.byte	0x65, 0x70, 0x5f, 0x73, 0x72, 0x63, 0x2f, 0x69, 0x6e, 0x63, 0x6c, 0x75, 0x64, 0x65, 0x2f, 0x63
        /*006e*/ 	.byte	0x75, 0x74, 0x65, 0x2f, 0x61, 0x74, 0x6f, 0x6d, 0x2f, 0x63, 0x6f, 0x70, 0x79, 0x5f, 0x74, 0x72
        /*007e*/ 	.byte	0x61, 0x69, 0x74, 0x73, 0x5f, 0x73, 0x6d, 0x31, 0x30, 0x30, 0x2e, 0x68, 0x70, 0x70, 0x00
	.type		$str$25,@object
	.size		$str$25,(__unnamed_1 - $str$25)
$str$25:
        /*008d*/ 	.byte	0x28, 0x28, 0x75, 0x69, 0x6e, 0x74, 0x33, 0x32, 0x5f, 0x74, 0x28, 0x74, 0x68, 0x72, 0x65, 0x61
        /*009d*/ 	.byte	0x64, 0x49, 0x64, 0x78, 0x2e, 0x78, 0x29, 0x20, 0x2f, 0x20, 0x33, 0x32, 0x29, 0x20, 0x25, 0x20
        /*00ad*/ 	.byte	0x34, 0x29, 0x20, 0x3d, 0x3d, 0x20, 0x28, 0x28, 0x28, 0x74, 0x6d, 0x65, 0x6d, 0x5f, 0x61, 0x64
        /*00bd*/ 	.byte	0x64, 0x72, 0x20, 0x3e, 0x3e, 0x20, 0x31, 0x36, 0x29, 0x20, 0x2f, 0x20, 0x33, 0x32, 0x29, 0x20
        /*00cd*/ 	.byte	0x25, 0x20, 0x34, 0x29, 0x00
	.type		__unnamed_1,@object
	.size		__unnamed_1,(__unnamed_2 - __unnamed_1)
__unnamed_1:
        /*00d2*/ 	.byte	0x61, 0x75, 0x74, 0x6f, 0x20, 0x63, 0x75, 0x74, 0x65, 0x3a, 0x3a, 0x61, 0x73, 0x5f, 0x70, 0x6f
        /* <DEDUP_REMOVED lines=24> */
        /*0262*/ 	.byte	0x43, 0x3c, 0x38, 0x31, 0x39, 0x32, 0x3e, 0x3e, 0x3e, 0x3e, 0x5d, 0x00
	.type		__unnamed_2,@object
	.size		__unnamed_2,(.L_2 - __unnamed_2)
__unnamed_2:
        /* <DEDUP_REMOVED lines=42> */
        /*050e*/ 	.byte	0x3e, 0x3e, 0x3e, 0x3e, 0x5d, 0x00
.L_2:


//--------------------- .nv.shared._ZN7cutlass13device_kernelINS_4gemm6kernel13GemmUniversalIN4cute5tupleIJiiiiEEENS1_10collective13CollectiveMmaINS1_35MainloopSm100TmaUmmaWarpSpecializedILi24ELi2ELi4ENS5_IJNS4_1CILi1EEESB_SB_EEEEENS5_IJNSA_ILi128EEESE_NSA_ILi32EEEEEENS_12float_e5m2_tENS5_IJSB_llEEENS_12float_e4m3_tENS5_IJlSB_lEEENS4_8TiledMMAINS4_8MMA_AtomIJNS4_10MMA_TraitsINS4_19SM100_MMA_F8F6F4_SSEJSH_SJ_fSE_SE_NS4_17integral_constantINS4_4UMMA5MajorELSR_1EEENSP_ISR_LSR_0EEENSP_INSQ_7ScaleInELSU_0EEESV_EEEEEENS4_6LayoutISC_NS5_IJNSA_ILi0EEESZ_SZ_EEEEENS5_IJNS4_10UnderscoreES12_S12_EEEEENS4_13SM90_TMA_LOADENS4_14ComposedLayoutINS4_7SwizzleILi3ELi4ELi3EEENS4_18smem_ptr_flag_bitsILi8EEENSY_INS5_IJSE_NSA_ILi8EEEEEENS5_IJSB_SE_EEEEEEEvNS4_8identityES15_NS16_INS17_ILi1ELi4ELi3EEES1A_NSY_INS5_IJS1B_SF_EEENS5_IJSF_SB_EEEEEEEvS1G_EENS_8epilogue10collective18CollectiveEpilogueINS1N_23Sm100TmaWarpSpecializedILi2ELi2ELi64ELb0ELb0EEEJSG_NS5_IJNSY_ISE_SB_EENSY_INSA_ILi64EEESB_EEEEESH_SK_SH_SK_NS1N_6fusion15FusionCallbacksIS1R_NS1W_17LinearCombinationISH_fSH_fLNS_15FloatRoundStyleE2EEESG_S1V_JEEENS4_5SM1004TMEM4LOAD26SM100_TMEM_LOAD_32dp32b64xES15_NS16_INS17_ILi2ELi4ELi3EEES1A_NSY_INS5_IJS1B_S1T_EEENS5_IJS1T_SB_EEEEEEENS4_39AutoVectorizingCopyWithAssumedAlignmentILi128EEENS4_14SM90_TMA_STOREES2A_S2C_S2C_EEEvvEEEEvNT_6ParamsE --------------------------
	.section	.nv.shared._ZN7cutlass13device_kernelINS_4gemm6kernel13GemmUniversalIN4cute5tupleIJiiiiEEENS1_10collective13CollectiveMmaINS1_35MainloopSm100TmaUmmaWarpSpecializedILi24ELi2ELi4ENS5_IJNS4_1CILi1EEESB_SB_EEEEENS5_IJNSA_ILi128EEESE_NSA_ILi32EEEEEENS_12float_e5m2_tENS5_IJSB_llEEENS_12float_e4m3_tENS5_IJlSB_lEEENS4_8TiledMMAINS4_8MMA_AtomIJNS4_10MMA_TraitsINS4_19SM100_MMA_F8F6F4_SSEJSH_SJ_fSE_SE_NS4_17integral_constantINS4_4UMMA5MajorELSR_1EEENSP_ISR_LSR_0EEENSP_INSQ_7ScaleInELSU_0EEESV_EEEEEENS4_6LayoutISC_NS5_IJNSA_ILi0EEESZ_SZ_EEEEENS5_IJNS4_10UnderscoreES12_S12_EEEEENS4_13SM90_TMA_LOADENS4_14ComposedLayoutINS4_7SwizzleILi3ELi4ELi3EEENS4_18smem_ptr_flag_bitsILi8EEENSY_INS5_IJSE_NSA_ILi8EEEEEENS5_IJSB_SE_EEEEEEEvNS4_8identityES15_NS16_INS17_ILi1ELi4ELi3EEES1A_NSY_INS5_IJS1B_SF_EEENS5_IJSF_SB_EEEEEEEvS1G_EENS_8epilogue10collective18CollectiveEpilogueINS1N_23Sm100TmaWarpSpecializedILi2ELi2ELi64ELb0ELb0EEEJSG_NS5_IJNSY_ISE_SB_EENSY_INSA_ILi64EEESB_EEEEESH_SK_SH_SK_NS1N_6fusion15FusionCallbacksIS1R_NS1W_17LinearCombinationISH_fSH_fLNS_15FloatRoundStyleE2EEESG_S1V_JEEENS4_5SM1004TMEM4LOAD26SM100_TMEM_LOAD_32dp32b64xES15_NS16_INS17_ILi2ELi4ELi3EEES1A_NSY_INS5_IJS1B_S1T_EEENS5_IJS1T_SB_EEEEEEENS4_39AutoVectorizingCopyWithAssumedAlignmentILi128EEENS4_14SM90_TMA_STOREES2A_S2C_S2C_EEEvvEEEEvNT_6ParamsE,"aw",@nobits
	.sectionflags	@""
	.align	16
	.zero		1024


//--------------------- .nv.shared.reserved.0     --------------------------
	.section	.nv.shared.reserved.0,"aw",@nobits
	.weak		__nv_reservedSMEM_offset_0_alias
	.size		__nv_reservedSMEM_offset_0_alias, 0, 64
	.other		__nv_reservedSMEM_offset_0_alias,@"STO_CUDA_RESERVED_SHARED STV_DEFAULT"
__nv_reservedSMEM_offset_0_alias:
	.zero		0
.nv.shared.reserved.0:
	.zero		64
	.weak		__nv_reservedSMEM_tcgen05_partition
	.type		__nv_reservedSMEM_tcgen05_partition,@object
	.size		__nv_reservedSMEM_tcgen05_partition,(.L_0 - __nv_reservedSMEM_tcgen05_partition)
__nv_reservedSMEM_tcgen05_partition:
	.zero		32
.L_0:


//--------------------- .nv.global                --------------------------
	.section	.nv.global,"aw",@nobits
.nv.global:
	.type		_ZN40_INTERNAL_31e7fcca_4_k_cu_c134ef1d_190854cute1_E,@object
	.size		_ZN40_INTERNAL_31e7fcca_4_k_cu_c134ef1d_190854cute1_E,(_ZN40_INTERNAL_31e7fcca_4_k_cu_c134ef1d_190854cuda3std3__45__cpo6cbeginE - _ZN40_INTERNAL_31e7fcca_4_k_cu_c134ef1d_190854cute1_E)
_ZN40_INTERNAL_31e7fcca_4_k_cu_c134ef1d_190854cute1_E:
	.zero		1
	.type		_ZN40_INTERNAL_31e7fcca_4_k_cu_c134ef1d_190854cuda3std3__45__cpo6cbeginE,@object
	.size		_ZN40_INTERNAL_31e7fcca_4_k_cu_c134ef1d_190854cuda3std3__45__cpo6cbeginE,(_ZN40_INTERNAL_31e7fcca_4_k_cu_c134ef1d_190854cuda3std3__48in_placeE - _ZN40_INTERNAL_31e7fcca_4_k_cu_c134ef1d_190854cuda3std3__45__cpo6cbeginE)
_ZN40_INTERNAL_31e7fcca_4_k_cu_c134ef1d_190854cuda3std3__45__cpo6cbeginE:
	.zero		1
	.type		_ZN40_INTERNAL_31e7fcca_4_k_cu_c134ef1d_190854cuda3std3__48in_placeE,@object
	.size		_ZN40_INTERNAL_31e7fcca_4_k_cu_c134ef1d_190854cuda3std3__48in_placeE,(_ZN40_INTERNAL_31e7fcca_4_k_cu_c134ef1d_190854cuda3std6ranges3__45__cpo9iter_moveE - _ZN40_INTERNAL_31e7fcca_4_k_cu_c134ef1d_190854cuda3std3__48in_placeE)
_ZN40_INTERNAL_31e7fcca_4_k_cu_c134ef1d_190854cuda3std3__48in_placeE:
	.zero		1
	.type		_ZN40_INTERNAL_31e7fcca_4_k_cu_c134ef1d_190854cuda3std6ranges3__45__cpo9iter_moveE,@object
	.size		_ZN40_INTERNAL_31e7fcca_4_k_cu_c134ef1d_190854cuda3std6ranges3__45__cpo9iter_moveE,(_ZN40_INTERNAL_31e7fcca_4_k_cu_c134ef1d_190854cuda3std3__45__cpo5beginE - _ZN40_INTERNAL_31e7fcca_4_k_cu_c134ef1d_190854cuda3std6ranges3__45__cpo9iter_moveE)
_ZN40_INTERNAL_31e7fcca_4_k_cu_c134ef1d_190854cuda3std6ranges3__45__cpo9iter_moveE:
	.zero		1
	.type		_ZN40_INTERNAL_31e7fcca_4_k_cu_c134ef1d_190854cuda3std3__45__cpo5beginE,@object
	.size		_ZN40_INTERNAL_31e7fcca_4_k_cu_c134ef1d_190854cuda3std3__45__cpo5beginE,(_ZN40_INTERNAL_31e7fcca_4_k_cu_c134ef1d_190854cuda3std3__442_GLOBAL__N__31e7fcca_4_k_cu_c134ef1d_190856ignoreE - _ZN40_INTERNAL_31e7fcca_4_k_cu_c134ef1d_190854cuda3std3__45__cpo5beginE)
_ZN40_INTERNAL_31e7fcca_4_k_cu_c134ef1d_190854cuda3std3__45__cpo5beginE:
	.zero		1
	.type		_ZN40_INTERNAL_31e7fcca_4_k_cu_c134ef1d_190854cuda3std3__442_GLOBAL__N__31e7fcca_4_k_cu_c134ef1d_190856ignoreE,@object
	.size		_ZN40_INTERNAL_31e7fcca_4_k_cu_c134ef1d_190854cuda3std3__442_GLOBAL__N__31e7fcca_4_k_cu_c134ef1d_190856ignoreE,(_ZN40_INTERNAL_31e7fcca_4_k_cu_c134ef1d_190854cute7productE - _ZN40_INTERNAL_31e7fcca_4_k_cu_c134ef1d_190854cuda3std3__442_GLOBAL__N__31e7fcca_4_k_cu_c134ef1d_190856ignoreE)
_ZN40_INTERNAL_31e7fcca_4_k_cu_c134ef1d_190854cuda3std3__442_GLOBAL__N__31e7fcca_4_k_cu_c134ef1d_190856ignoreE:
	.zero		1
	.type		_ZN40_INTERNAL_31e7fcca_4_k_cu_c134ef1d_190854cute7productE,@object
	.size		_ZN40_INTERNAL_31e7fcca_4_k_cu_c134ef1d_190854cute7productE,(_ZN40_INTERNAL_31e7fcca_4_k_cu_c134ef1d_190854cuda3std3__45__cpo3endE - _ZN40_INTERNAL_31e7fcca_4_k_cu_c134ef1d_190854cute7productE)
_ZN40_INTERNAL_31e7fcca_4_k_cu_c134ef1d_190854cute7productE:
	.zero		1
	.type		_ZN40_INTERNAL_31e7fcca_4_k_cu_c134ef1d_190854cuda3std3__45__cpo3endE,@object
	.size		_ZN40_INTERNAL_31e7fcca_4_k_cu_c134ef1d_190854cuda3std3__45__cpo3endE,(_ZN40_INTERNAL_31e7fcca_4_k_cu_c134ef1d_190854cuda3std3__419piecewise_constructE - _ZN40_INTERNAL_31e7fcca_4_k_cu_c134ef1d_190854cuda3std3__45__cpo3endE)
_ZN40_INTERNAL_31e7fcca_4_k_cu_c134ef1d_190854cuda3std3__45__cpo3endE:
	.zero		1
	.type		_ZN40_INTERNAL_31e7fcca_4_k_cu_c134ef1d_190854cuda3std3__419piecewise_constructE,@object
	.size		_ZN40_INTERNAL_31e7fcca_4_k_cu_c134ef1d_190854cuda3std3__419piecewise_constructE,(_ZN40_INTERNAL_31e7fcca_4_k_cu_c134ef1d_190854cuda3std3__45__cpo4cendE - _ZN40_INTERNAL_31e7fcca_4_k_cu_c134ef1d_190854cuda3std3__419piecewise_constructE)
_ZN40_INTERNAL_31e7fcca_4_k_cu_c134ef1d_190854cuda3std3__419piecewise_constructE:
	.zero		1
	.type		_ZN40_INTERNAL_31e7fcca_4_k_cu_c134ef1d_190854cuda3std3__45__cpo4cendE,@object
	.size		_ZN40_INTERNAL_31e7fcca_4_k_cu_c134ef1d_190854cuda3std3__45__cpo4cendE,(_ZN40_INTERNAL_31e7fcca_4_k_cu_c134ef1d_190854cuda3std6ranges3__45__cpo4swapE - _ZN40_INTERNAL_31e7fcca_4_k_cu_c134ef1d_190854cuda3std3__45__cpo4cendE)
_ZN40_INTERNAL_31e7fcca_4_k_cu_c134ef1d_190854cuda3std3__45__cpo4cendE:
	.zero		1
	.type		_ZN40_INTERNAL_31e7fcca_4_k_cu_c134ef1d_190854cuda3std6ranges3__45__cpo4swapE,@object
	.size		_ZN40_INTERNAL_31e7fcca_4_k_cu_c134ef1d_190854cuda3std6ranges3__45__cpo4swapE,(.L_10 - _ZN40_INTERNAL_31e7fcca_4_k_cu_c134ef1d_190854cuda3std6ranges3__45__cpo4swapE)
_ZN40_INTERNAL_31e7fcca_4_k_cu_c134ef1d_190854cuda3std6ranges3__45__cpo4swapE:
	.zero		1
.L_10:


//--------------------- .nv.constant0._ZN7cutlass13device_kernelINS_4gemm6kernel13GemmUniversalIN4cute5tupleIJiiiiEEENS1_10collective13CollectiveMmaINS1_35MainloopSm100TmaUmmaWarpSpecializedILi24ELi2ELi4ENS5_IJNS4_1CILi1EEESB_SB_EEEEENS5_IJNSA_ILi128EEESE_NSA_ILi32EEEEEENS_12float_e5m2_tENS5_IJSB_llEEENS_12float_e4m3_tENS5_IJlSB_lEEENS4_8TiledMMAINS4_8MMA_AtomIJNS4_10MMA_TraitsINS4_19SM100_MMA_F8F6F4_SSEJSH_SJ_fSE_SE_NS4_17integral_constantINS4_4UMMA5MajorELSR_1EEENSP_ISR_LSR_0EEENSP_INSQ_7ScaleInELSU_0EEESV_EEEEEENS4_6LayoutISC_NS5_IJNSA_ILi0EEESZ_SZ_EEEEENS5_IJNS4_10UnderscoreES12_S12_EEEEENS4_13SM90_TMA_LOADENS4_14ComposedLayoutINS4_7SwizzleILi3ELi4ELi3EEENS4_18smem_ptr_flag_bitsILi8EEENSY_INS5_IJSE_NSA_ILi8EEEEEENS5_IJSB_SE_EEEEEEEvNS4_8identityES15_NS16_INS17_ILi1ELi4ELi3EEES1A_NSY_INS5_IJS1B_SF_EEENS5_IJSF_SB_EEEEEEEvS1G_EENS_8epilogue10collective18CollectiveEpilogueINS1N_23Sm100TmaWarpSpecializedILi2ELi2ELi64ELb0ELb0EEEJSG_NS5_IJNSY_ISE_SB_EENSY_INSA_ILi64EEESB_EEEEESH_SK_SH_SK_NS1N_6fusion15FusionCallbacksIS1R_NS1W_17LinearCombinationISH_fSH_fLNS_15FloatRoundStyleE2EEESG_S1V_JEEENS4_5SM1004TMEM4LOAD26SM100_TMEM_LOAD_32dp32b64xES15_NS16_INS17_ILi2ELi4ELi3EEES1A_NSY_INS5_IJS1B_S1T_EEENS5_IJS1T_SB_EEEEEEENS4_39AutoVectorizingCopyWithAssumedAlignmentILi128EEENS4_14SM90_TMA_STOREES2A_S2C_S2C_EEEvvEEEEvNT_6ParamsE --------------------------
	.section	.nv.constant0._ZN7cutlass13device_kernelINS_4gemm6kernel13GemmUniversalIN4cute5tupleIJiiiiEEENS1_10collective13CollectiveMmaINS1_35MainloopSm100TmaUmmaWarpSpecializedILi24ELi2ELi4ENS5_IJNS4_1CILi1EEESB_SB_EEEEENS5_IJNSA_ILi128EEESE_NSA_ILi32EEEEEENS_12float_e5m2_tENS5_IJSB_llEEENS_12float_e4m3_tENS5_IJlSB_lEEENS4_8TiledMMAINS4_8MMA_AtomIJNS4_10MMA_TraitsINS4_19SM100_MMA_F8F6F4_SSEJSH_SJ_fSE_SE_NS4_17integral_constantINS4_4UMMA5MajorELSR_1EEENSP_ISR_LSR_0EEENSP_INSQ_7ScaleInELSU_0EEESV_EEEEEENS4_6LayoutISC_NS5_IJNSA_ILi0EEESZ_SZ_EEEEENS5_IJNS4_10UnderscoreES12_S12_EEEEENS4_13SM90_TMA_LOADENS4_14ComposedLayoutINS4_7SwizzleILi3ELi4ELi3EEENS4_18smem_ptr_flag_bitsILi8EEENSY_INS5_IJSE_NSA_ILi8EEEEEENS5_IJSB_SE_EEEEEEEvNS4_8identityES15_NS16_INS17_ILi1ELi4ELi3EEES1A_NSY_INS5_IJS1B_SF_EEENS5_IJSF_SB_EEEEEEEvS1G_EENS_8epilogue10collective18CollectiveEpilogueINS1N_23Sm100TmaWarpSpecializedILi2ELi2ELi64ELb0ELb0EEEJSG_NS5_IJNSY_ISE_SB_EENSY_INSA_ILi64EEESB_EEEEESH_SK_SH_SK_NS1N_6fusion15FusionCallbacksIS1R_NS1W_17LinearCombinationISH_fSH_fLNS_15FloatRoundStyleE2EEESG_S1V_JEEENS4_5SM1004TMEM4LOAD26SM100_TMEM_LOAD_32dp32b64xES15_NS16_INS17_ILi2ELi4ELi3EEES1A_NSY_INS5_IJS1B_S1T_EEENS5_IJS1T_SB_EEEEEEENS4_39AutoVectorizingCopyWithAssumedAlignmentILi128EEENS4_14SM90_TMA_STOREES2A_S2C_S2C_EEEvvEEEEvNT_6ParamsE,"a",@progbits
	.sectionflags	@""
	.align	4
.nv.constant0._ZN7cutlass13device_kernelINS_4gemm6kernel13GemmUniversalIN4cute5tupleIJiiiiEEENS1_10collective13CollectiveMmaINS1_35MainloopSm100TmaUmmaWarpSpecializedILi24ELi2ELi4ENS5_IJNS4_1CILi1EEESB_SB_EEEEENS5_IJNSA_ILi128EEESE_NSA_ILi32EEEEEENS_12float_e5m2_tENS5_IJSB_llEEENS_12float_e4m3_tENS5_IJlSB_lEEENS4_8TiledMMAINS4_8MMA_AtomIJNS4_10MMA_TraitsINS4_19SM100_MMA_F8F6F4_SSEJSH_SJ_fSE_SE_NS4_17integral_constantINS4_4UMMA5MajorELSR_1EEENSP_ISR_LSR_0EEENSP_INSQ_7ScaleInELSU_0EEESV_EEEEEENS4_6LayoutISC_NS5_IJNSA_ILi0EEESZ_SZ_EEEEENS5_IJNS4_10UnderscoreES12_S12_EEEEENS4_13SM90_TMA_LOADENS4_14ComposedLayoutINS4_7SwizzleILi3ELi4ELi3EEENS4_18smem_ptr_flag_bitsILi8EEENSY_INS5_IJSE_NSA_ILi8EEEEEENS5_IJSB_SE_EEEEEEEvNS4_8identityES15_NS16_INS17_ILi1ELi4ELi3EEES1A_NSY_INS5_IJS1B_SF_EEENS5_IJSF_SB_EEEEEEEvS1G_EENS_8epilogue10collective18CollectiveEpilogueINS1N_23Sm100TmaWarpSpecializedILi2ELi2ELi64ELb0ELb0EEEJSG_NS5_IJNSY_ISE_SB_EENSY_INSA_ILi64EEESB_EEEEESH_SK_SH_SK_NS1N_6fusion15FusionCallbacksIS1R_NS1W_17LinearCombinationISH_fSH_fLNS_15FloatRoundStyleE2EEESG_S1V_JEEENS4_5SM1004TMEM4LOAD26SM100_TMEM_LOAD_32dp32b64xES15_NS16_INS17_ILi2ELi4ELi3EEES1A_NSY_INS5_IJS1B_S1T_EEENS5_IJS1T_SB_EEEEEEENS4_39AutoVectorizingCopyWithAssumedAlignmentILi128EEENS4_14SM90_TMA_STOREES2A_S2C_S2C_EEEvvEEEEvNT_6ParamsE:
	.zero		2944


//--------------------- SYMBOLS --------------------------

	.type		.nv.reservedSmem.offset0,@object
	.size		.nv.reservedSmem.offset0,0x4
	.type		.nv.reservedSmem.cap,@object
	.size		.nv.reservedSmem.cap,0x4
	.type		__assertfail,@function
